	.target	sm_90a

	.elftype	@"ET_EXEC"


//--------------------- .note.nv.tkinfo           --------------------------
	.section	.note.nv.tkinfo,"",@"SHT_NOTE"
	.sectionflags	@"SHF_NOTE_NV_TKINFO"
	.tkinfo
        /*0018*/ 	.word	0x00000002
        /*0030*/ 	.string	""
        /*0030*/ 	.string	"ptxas"
        /*0030*/ 	.string	"Cuda compilation tools, release 13.0, V13.0.88"
        /*0030*/ 	.string	"Build cuda_13.0.r13.0/compiler.36424714_0"
        /*0030*/ 	.string	"-arch sm_90a -m 64 "



//--------------------- .note.nv.cuinfo           --------------------------
	.section	.note.nv.cuinfo,"",@"SHT_NOTE"
	.sectionflags	@"SHF_NOTE_NV_CUINFO"
        /*0018*/ 	.short	0x0002
        /*001a*/ 	.short	0x005a
        /*001c*/ 	.short	0x0082
	.zero		2


//--------------------- .nv.info                  --------------------------
	.section	.nv.info,"",@"SHT_CUDA_INFO"
	.align	4


	//----- nvinfo : EIATTR_REGCOUNT
	.align		4
        /*0000*/ 	.byte	0x04, 0x2f
        /*0002*/ 	.short	(.L_15 - .L_14)
	.align		4
.L_14:
        /*0004*/ 	.word	index@(_ZN7cutlass13device_kernelINS_4gemm6kernel13GemmUniversalIN4cute5tupleIJiiiiEEENS1_10collective13CollectiveMmaINS1_34MainloopSm90TmaGmmaWarpSpecializedILi3ENS5_IJNS4_1CILi1EEESB_SB_EEENS1_35KernelTmaWarpSpecializedCooperativeEEENS5_IJNSA_ILi128EEESF_NSA_ILi32EEEEEENS_10tfloat32_tENS5_IJlSB_lEEESI_SJ_NS4_8TiledMMAINS4_8MMA_AtomIJNS4_4SM904GMMA30MMA_64x128x8_F32TF32TF32_SS_TNILNSN_7ScaleInE1ELSP_1EEEEEENS4_6LayoutINS5_IJNSA_ILi2EEESB_SB_EEENS5_IJSB_NSA_ILi0EEESV_EEEEENS5_IJNS4_10UnderscoreESY_SY_EEEEENS4_13SM90_TMA_LOADENS4_14ComposedLayoutINS4_7SwizzleILi3ELi4ELi3EEENS4_18smem_ptr_flag_bitsILi32EEENSS_INS5_IJNSA_ILi8EEESG_EEENS5_IJSG_SB_EEEEEEEvNS4_8identityES11_S1B_vS1C_EENS_8epilogue10collective6detail29Sm90TmaWarpSpecializedAdapterINS1F_15DefaultEpilogueISI_SJ_SJ_NS1E_6thread17LinearCombinationISI_Li1EffLNS1J_9ScaleType4KindE0ELNS_15FloatRoundStyleE2ESI_EENS1_15EpilogueDefaultEEEEEvvEEEEvNT_6ParamsE)
        /*0008*/ 	.word	0x000000a8


	//----- nvinfo : EIATTR_FRAME_SIZE
	.align		4
.L_15:
        /*000c*/ 	.byte	0x04, 0x11
        /*000e*/ 	.short	(.L_17 - .L_16)
	.align		4
.L_16:
        /*0010*/ 	.word	index@(_ZN7cutlass13device_kernelINS_4gemm6kernel13GemmUniversalIN4cute5tupleIJiiiiEEENS1_10collective13CollectiveMmaINS1_34MainloopSm90TmaGmmaWarpSpecializedILi3ENS5_IJNS4_1CILi1EEESB_SB_EEENS1_35KernelTmaWarpSpecializedCooperativeEEENS5_IJNSA_ILi128EEESF_NSA_ILi32EEEEEENS_10tfloat32_tENS5_IJlSB_lEEESI_SJ_NS4_8TiledMMAINS4_8MMA_AtomIJNS4_4SM904GMMA30MMA_64x128x8_F32TF32TF32_SS_TNILNSN_7ScaleInE1ELSP_1EEEEEENS4_6LayoutINS5_IJNSA_ILi2EEESB_SB_EEENS5_IJSB_NSA_ILi0EEESV_EEEEENS5_IJNS4_10UnderscoreESY_SY_EEEEENS4_13SM90_TMA_LOADENS4_14ComposedLayoutINS4_7SwizzleILi3ELi4ELi3EEENS4_18smem_ptr_flag_bitsILi32EEENSS_INS5_IJNSA_ILi8EEESG_EEENS5_IJSG_SB_EEEEEEEvNS4_8identityES11_S1B_vS1C_EENS_8epilogue10collective6detail29Sm90TmaWarpSpecializedAdapterINS1F_15DefaultEpilogueISI_SJ_SJ_NS1E_6thread17LinearCombinationISI_Li1EffLNS1J_9ScaleType4KindE0ELNS_15FloatRoundStyleE2ESI_EENS1_15EpilogueDefaultEEEEEvvEEEEvNT_6ParamsE)
        /*0014*/ 	.word	0x00000000


	//----- nvinfo : EIATTR_MIN_STACK_SIZE
	.align		4
.L_17:
        /*0018*/ 	.byte	0x04, 0x12
        /*001a*/ 	.short	(.L_19 - .L_18)
	.align		4
.L_18:
        /*001c*/ 	.word	index@(_ZN7cutlass13device_kernelINS_4gemm6kernel13GemmUniversalIN4cute5tupleIJiiiiEEENS1_10collective13CollectiveMmaINS1_34MainloopSm90TmaGmmaWarpSpecializedILi3ENS5_IJNS4_1CILi1EEESB_SB_EEENS1_35KernelTmaWarpSpecializedCooperativeEEENS5_IJNSA_ILi128EEESF_NSA_ILi32EEEEEENS_10tfloat32_tENS5_IJlSB_lEEESI_SJ_NS4_8TiledMMAINS4_8MMA_AtomIJNS4_4SM904GMMA30MMA_64x128x8_F32TF32TF32_SS_TNILNSN_7ScaleInE1ELSP_1EEEEEENS4_6LayoutINS5_IJNSA_ILi2EEESB_SB_EEENS5_IJSB_NSA_ILi0EEESV_EEEEENS5_IJNS4_10UnderscoreESY_SY_EEEEENS4_13SM90_TMA_LOADENS4_14ComposedLayoutINS4_7SwizzleILi3ELi4ELi3EEENS4_18smem_ptr_flag_bitsILi32EEENSS_INS5_IJNSA_ILi8EEESG_EEENS5_IJSG_SB_EEEEEEEvNS4_8identityES11_S1B_vS1C_EENS_8epilogue10collective6detail29Sm90TmaWarpSpecializedAdapterINS1F_15DefaultEpilogueISI_SJ_SJ_NS1E_6thread17LinearCombinationISI_Li1EffLNS1J_9ScaleType4KindE0ELNS_15FloatRoundStyleE2ESI_EENS1_15EpilogueDefaultEEEEEvvEEEEvNT_6ParamsE)
        /*0020*/ 	.word	0x00000000
.L_19:


//--------------------- .nv.compat                --------------------------
	.section	.nv.compat,"",@"SHT_CUDA_COMPAT_INFO"
	.align	4
        /*0000*/ 	.byte	0x02, 0x09, 0x01, 0x00, 0x02, 0x02, 0x04, 0x00, 0x02, 0x05, 0x05, 0x00, 0x03, 0x07, 0x01, 0x01
        /*0010*/ 	.byte	0x02, 0x03, 0x01, 0x00, 0x02, 0x06, 0x01, 0x00, 0x04, 0x0b, 0x08, 0x00, 0x00, 0x00, 0x00, 0x00
        /*0020*/ 	.byte	0x00, 0x00, 0x00, 0x00


//--------------------- .nv.info._ZN7cutlass13device_kernelINS_4gemm6kernel13GemmUniversalIN4cute5tupleIJiiiiEEENS1_10collective13CollectiveMmaINS1_34MainloopSm90TmaGmmaWarpSpecializedILi3ENS5_IJNS4_1CILi1EEESB_SB_EEENS1_35KernelTmaWarpSpecializedCooperativeEEENS5_IJNSA_ILi128EEESF_NSA_ILi32EEEEEENS_10tfloat32_tENS5_IJlSB_lEEESI_SJ_NS4_8TiledMMAINS4_8MMA_AtomIJNS4_4SM904GMMA30MMA_64x128x8_F32TF32TF32_SS_TNILNSN_7ScaleInE1ELSP_1EEEEEENS4_6LayoutINS5_IJNSA_ILi2EEESB_SB_EEENS5_IJSB_NSA_ILi0EEESV_EEEEENS5_IJNS4_10UnderscoreESY_SY_EEEEENS4_13SM90_TMA_LOADENS4_14ComposedLayoutINS4_7SwizzleILi3ELi4ELi3EEENS4_18smem_ptr_flag_bitsILi32EEENSS_INS5_IJNSA_ILi8EEESG_EEENS5_IJSG_SB_EEEEEEEvNS4_8identityES11_S1B_vS1C_EENS_8epilogue10collective6detail29Sm90TmaWarpSpecializedAdapterINS1F_15DefaultEpilogueISI_SJ_SJ_NS1E_6thread17LinearCombinationISI_Li1EffLNS1J_9ScaleType4KindE0ELNS_15FloatRoundStyleE2ESI_EENS1_15EpilogueDefaultEEEEEvvEEEEvNT_6ParamsE --------------------------
	.section	.nv.info._ZN7cutlass13device_kernelINS_4gemm6kernel13GemmUniversalIN4cute5tupleIJiiiiEEENS1_10collective13CollectiveMmaINS1_34MainloopSm90TmaGmmaWarpSpecializedILi3ENS5_IJNS4_1CILi1EEESB_SB_EEENS1_35KernelTmaWarpSpecializedCooperativeEEENS5_IJNSA_ILi128EEESF_NSA_ILi32EEEEEENS_10tfloat32_tENS5_IJlSB_lEEESI_SJ_NS4_8TiledMMAINS4_8MMA_AtomIJNS4_4SM904GMMA30MMA_64x128x8_F32TF32TF32_SS_TNILNSN_7ScaleInE1ELSP_1EEEEEENS4_6LayoutINS5_IJNSA_ILi2EEESB_SB_EEENS5_IJSB_NSA_ILi0EEESV_EEEEENS5_IJNS4_10UnderscoreESY_SY_EEEEENS4_13SM90_TMA_LOADENS4_14ComposedLayoutINS4_7SwizzleILi3ELi4ELi3EEENS4_18smem_ptr_flag_bitsILi32EEENSS_INS5_IJNSA_ILi8EEESG_EEENS5_IJSG_SB_EEEEEEEvNS4_8identityES11_S1B_vS1C_EENS_8epilogue10collective6detail29Sm90TmaWarpSpecializedAdapterINS1F_15DefaultEpilogueISI_SJ_SJ_NS1E_6thread17LinearCombinationISI_Li1EffLNS1J_9ScaleType4KindE0ELNS_15FloatRoundStyleE2ESI_EENS1_15EpilogueDefaultEEEEEvvEEEEvNT_6ParamsE,"",@"SHT_CUDA_INFO"
	.sectionflags	@""
	.align	4


	//----- nvinfo : EIATTR_CUDA_API_VERSION
	.align		4
        /*0000*/ 	.byte	0x04, 0x37
        /*0002*/ 	.short	(.L_21 - .L_20)
.L_20:
        /*0004*/ 	.word	0x00000082


	//----- nvinfo : EIATTR_KPARAM_INFO
	.align		4
.L_21:
        /*0008*/ 	.byte	0x04, 0x17
        /*000a*/ 	.short	(.L_23 - .L_22)
.L_22:
        /*000c*/ 	.word	0x00000000
        /*0010*/ 	.short	0x0000
        /*0012*/ 	.short	0x0070
        /*0014*/ 	.byte	0x00, 0xf0, 0x01, 0x10


	//----- nvinfo : EIATTR_SPARSE_MMA_MASK
	.align		4
.L_23:
        /*0018*/ 	.byte	0x03, 0x50
        /*001a*/ 	.short	0x0000


	//----- nvinfo : EIATTR_MAXREG_COUNT
	.align		4
        /*001c*/ 	.byte	0x03, 0x1b
        /*001e*/ 	.short	0x00a8


	//----- nvinfo : EIATTR_NUM_BARRIERS
	.align		4
        /*0020*/ 	.byte	0x02, 0x4c
        /*0022*/ 	.byte	0x01
	.zero		1


	//----- nvinfo : EIATTR_EXTERNS
	.align		4
        /*0024*/ 	.byte	0x04, 0x0f
        /*0026*/ 	.short	(.L_25 - .L_24)


	//   ....[0]....
	.align		4
.L_24:
        /*0028*/ 	.word	index@(__assertfail)


	//----- nvinfo : EIATTR_MERCURY_ISA_VERSION
	.align		4
.L_25:
        /*002c*/ 	.byte	0x03, 0x5f
        /*002e*/ 	.short	0x0101


	//----- nvinfo : EIATTR_INT_WARP_WIDE_INSTR_OFFSETS
	.align		4
        /*0030*/ 	.byte	0x04, 0x31
        /*0032*/ 	.short	(.L_27 - .L_26)


	//   ....[0]....
.L_26:
        /*0034*/ 	.word	0x000003d0


	//   ....[1]....
        /*0038*/ 	.word	0x000003e0


	//   ....[2]....
        /*003c*/ 	.word	0x000004a0


	//----- nvinfo : EIATTR_COOP_GROUP_MASK_REGIDS
	.align		4
.L_27:
        /*0040*/ 	.byte	0x04, 0x29
        /*0042*/ 	.short	(.L_29 - .L_28)


	//   ....[0]....
.L_28:
        /*0044*/ 	.word	0xffffffff


	//   ....[1]....
        /*0048*/ 	.word	0xffffffff


	//   ....[2]....
        /*004c*/ 	.word	0xffffffff


	//   ....[3]....
        /*0050*/ 	.word	0xffffffff


	//   ....[4]....
        /*0054*/ 	.word	0xffffffff


	//----- nvinfo : EIATTR_COOP_GROUP_INSTR_OFFSETS
	.align		4
.L_29:
        /*0058*/ 	.byte	0x04, 0x28
        /*005a*/ 	.short	(.L_31 - .L_30)


	//   ....[0]....
.L_30:
        /*005c*/ 	.word	0x00000060


	//   ....[1]....
        /*0060*/ 	.word	0x00000070


	//   ....[2]....
        /*0064*/ 	.word	0x00000130


	//   ....[3]....
        /*0068*/ 	.word	0x000002a0


	//   ....[4]....
        /*006c*/ 	.word	0x000011a0


	//----- nvinfo : EIATTR_REG_RECONFIG
	.align		4
.L_31:
        /*0070*/ 	.byte	0x01, 0x54
	.zero		2


	//----- nvinfo : EIATTR_SYSCALL_OFFSETS
	.align		4
        /*0074*/ 	.byte	0x04, 0x46
        /*0076*/ 	.short	(.L_33 - .L_32)


	//   ....[0]....
.L_32:
        /*0078*/ 	.word	0x00001390


	//----- nvinfo : EIATTR_MBARRIER_INSTR_OFFSETS
	.align		4
.L_33:
        /*007c*/ 	.byte	0x04, 0x39
        /*007e*/ 	.short	(.L_35 - .L_34)


	//   ....[0]....
.L_34:
        /*0080*/ 	.word	0x00000230
        /*0084*/ 	.word	0x000000ff
        /*0088*/ 	.word	0x00000000
        /*008c*/ 	.short	0x0100
        /*008e*/ 	.byte	0x08
	.zero		1


	//   ....[1]....
        /*0090*/ 	.word	0x00000240
        /*0094*/ 	.word	0x000000ff
        /*0098*/ 	.word	0x00000018
        /*009c*/ 	.short	0x0100
        /*009e*/ 	.byte	0x08
	.zero		1


	//   ....[2]....
        /*00a0*/ 	.word	0x00000250
        /*00a4*/ 	.word	0x000000ff
        /*00a8*/ 	.word	0x00000008
        /*00ac*/ 	.short	0x0100
        /*00ae*/ 	.byte	0x08
	.zero		1


	//   ....[3]....
        /*00b0*/ 	.word	0x00000260
        /*00b4*/ 	.word	0x000000ff
        /*00b8*/ 	.word	0x00000020
        /*00bc*/ 	.short	0x0100
        /*00be*/ 	.byte	0x08
	.zero		1


	//   ....[4]....
        /*00c0*/ 	.word	0x00000270
        /*00c4*/ 	.word	0x000000ff
        /*00c8*/ 	.word	0x00000010
        /*00cc*/ 	.short	0x0100
        /*00ce*/ 	.byte	0x08
	.zero		1


	//   ....[5]....
        /*00d0*/ 	.word	0x00000280
        /*00d4*/ 	.word	0x000000ff
        /*00d8*/ 	.word	0x00000028
        /*00dc*/ 	.short	0x0100
        /*00de*/ 	.byte	0x08
	.zero		1


	//   ....[6]....
        /*00e0*/ 	.word	0x00000520
        /*00e4*/ 	.word	0x000000ff
        /*00e8*/ 	.word	0x00000040
        /*00ec*/ 	.short	0x0100
        /*00ee*/ 	.byte	0x08
	.zero		1


	//   ....[7]....
        /*00f0*/ 	.word	0x000005a0
        /*00f4*/ 	.word	0x000000ff
        /*00f8*/ 	.word	0x00000048
        /*00fc*/ 	.short	0x0100
        /*00fe*/ 	.byte	0x08
	.zero		1


	//   ....[8]....
        /*0100*/ 	.word	0x00001410
        /*0104*/ 	.word	0x00000003
        /*0108*/ 	.word	0x00000000
        /*010c*/ 	.short	0x010a
        /*010e*/ 	.byte	0x3f
	.zero		1


	//   ....[9]....
        /*0110*/ 	.word	0x00001470
        /*0114*/ 	.word	0x00000003
        /*0118*/ 	.word	0x00000000
        /*011c*/ 	.short	0x010a
        /*011e*/ 	.byte	0x3f
	.zero		1


	//   ....[10]....
        /*0120*/ 	.word	0x000017c0
        /*0124*/ 	.word	0x000000ff
        /*0128*/ 	.word	0x00000000
        /*012c*/ 	.short	0x010a
        /*012e*/ 	.byte	0x07
	.zero		1


	//   ....[11]....
        /*0130*/ 	.word	0x00001800
        /*0134*/ 	.word	0x000000ff
        /*0138*/ 	.word	0x00000000
        /*013c*/ 	.short	0x010a
        /*013e*/ 	.byte	0x07
	.zero		1


	//   ....[12]....
        /*0140*/ 	.word	0x00001a60
        /*0144*/ 	.word	0x000000ff
        /*0148*/ 	.word	0x00000000
        /*014c*/ 	.short	0x0101
        /*014e*/ 	.byte	0x07
	.zero		1


	//   ....[13]....
        /*0150*/ 	.word	0x00001c40
        /*0154*/ 	.word	0x000000ff
        /*0158*/ 	.word	0x00000000
        /*015c*/ 	.short	0x0101
        /*015e*/ 	.byte	0x06
	.zero		1


	//   ....[14]....
        /*0160*/ 	.word	0x00006dd0
        /*0164*/ 	.word	0x0000000e
        /*0168*/ 	.word	0x00000018
        /*016c*/ 	.short	0x010a
        /*016e*/ 	.byte	0x3f
	.zero		1


	//   ....[15]....
        /*0170*/ 	.word	0x00007140
        /*0174*/ 	.word	0x00000006
        /*0178*/ 	.word	0x00000048
        /*017c*/ 	.short	0x0101
        /*017e*/ 	.byte	0x3f
	.zero		1


	//   ....[16]....
        /*0180*/ 	.word	0x00007860
        /*0184*/ 	.word	0x00000007
        /*0188*/ 	.word	0x00000000
        /*018c*/ 	.short	0x010a
        /*018e*/ 	.byte	0x3f
	.zero		1


	//   ....[17]....
        /*0190*/ 	.word	0x000078e0
        /*0194*/ 	.word	0x00000009
        /*0198*/ 	.word	0x00000000
        /*019c*/ 	.short	0x010a
        /*019e*/ 	.byte	0x3f
	.zero		1


	//   ....[18]....
        /*01a0*/ 	.word	0x00007970
        /*01a4*/ 	.word	0x00000003
        /*01a8*/ 	.word	0x00000000
        /*01ac*/ 	.short	0x010a
        /*01ae*/ 	.byte	0x3f
	.zero		1


	//   ....[19]....
        /*01b0*/ 	.word	0x000079d0
        /*01b4*/ 	.word	0x00000003
        /*01b8*/ 	.word	0x00000000
        /*01bc*/ 	.short	0x010a
        /*01be*/ 	.byte	0x3f
	.zero		1


	//   ....[20]....
        /*01c0*/ 	.word	0x00007a30
        /*01c4*/ 	.word	0x00000004
        /*01c8*/ 	.word	0x00000000
        /*01cc*/ 	.short	0x010a
        /*01ce*/ 	.byte	0x3f
	.zero		1


	//   ....[21]....
        /*01d0*/ 	.word	0x00007b00
        /*01d4*/ 	.word	0x0000000e
        /*01d8*/ 	.word	0x00000018
        /*01dc*/ 	.short	0x010a
        /*01de*/ 	.byte	0x3f
	.zero		1


	//   ....[22]....
        /*01e0*/ 	.word	0x00007bd0
        /*01e4*/ 	.word	0x00000007
        /*01e8*/ 	.word	0x00000000
        /*01ec*/ 	.short	0x010a
        /*01ee*/ 	.byte	0x3f
	.zero		1


	//   ....[23]....
        /*01f0*/ 	.word	0x00007c20
        /*01f4*/ 	.word	0x00000009
        /*01f8*/ 	.word	0x00000000
        /*01fc*/ 	.short	0x010a
        /*01fe*/ 	.byte	0x3f
	.zero		1


	//----- nvinfo : EIATTR_NUM_MBARRIERS
	.align		4
.L_35:
        /*0200*/ 	.byte	0x03, 0x38
        /*0202*/ 	.short	0x0008


	//----- nvinfo : EIATTR_EXIT_INSTR_OFFSETS
	.align		4
        /*0204*/ 	.byte	0x04, 0x1c
        /*0206*/ 	.short	(.L_37 - .L_36)


	//   ....[0]....
.L_36:
        /*0208*/ 	.word	0x00000640


	//   ....[1]....
        /*020c*/ 	.word	0x00000f00


	//   ....[2]....
        /*0210*/ 	.word	0x000064b0


	//   ....[3]....
        /*0214*/ 	.word	0x00006ae0


	//   ....[4]....
        /*0218*/ 	.word	0x000079c0


	//----- nvinfo : EIATTR_MAX_THREADS
	.align		4
.L_37:
        /*021c*/ 	.byte	0x04, 0x05
        /*021e*/ 	.short	(.L_39 - .L_38)
.L_38:
        /*0220*/ 	.word	0x00000180
        /*0224*/ 	.word	0x00000001
        /*0228*/ 	.word	0x00000001


	//----- nvinfo : EIATTR_CRS_STACK_SIZE
	.align		4
.L_39:
        /*022c*/ 	.byte	0x04, 0x1e
        /*022e*/ 	.short	(.L_41 - .L_40)
.L_40:
        /*0230*/ 	.word	0x00000000


	//----- nvinfo : EIATTR_CBANK_PARAM_SIZE
	.align		4
.L_41:
        /*0234*/ 	.byte	0x03, 0x19
        /*0236*/ 	.short	0x0470


	//----- nvinfo : EIATTR_PARAM_CBANK
	.align		4
        /*0238*/ 	.byte	0x04, 0x0a
        /*023a*/ 	.short	(.L_43 - .L_42)
	.align		4
.L_42:
        /*023c*/ 	.word	index@(.nv.constant0._ZN7cutlass13device_kernelINS_4gemm6kernel13GemmUniversalIN4cute5tupleIJiiiiEEENS1_10collective13CollectiveMmaINS1_34MainloopSm90TmaGmmaWarpSpecializedILi3ENS5_IJNS4_1CILi1EEESB_SB_EEENS1_35KernelTmaWarpSpecializedCooperativeEEENS5_IJNSA_ILi128EEESF_NSA_ILi32EEEEEENS_10tfloat32_tENS5_IJlSB_lEEESI_SJ_NS4_8TiledMMAINS4_8MMA_AtomIJNS4_4SM904GMMA30MMA_64x128x8_F32TF32TF32_SS_TNILNSN_7ScaleInE1ELSP_1EEEEEENS4_6LayoutINS5_IJNSA_ILi2EEESB_SB_EEENS5_IJSB_NSA_ILi0EEESV_EEEEENS5_IJNS4_10UnderscoreESY_SY_EEEEENS4_13SM90_TMA_LOADENS4_14ComposedLayoutINS4_7SwizzleILi3ELi4ELi3EEENS4_18smem_ptr_flag_bitsILi32EEENSS_INS5_IJNSA_ILi8EEESG_EEENS5_IJSG_SB_EEEEEEEvNS4_8identityES11_S1B_vS1C_EENS_8epilogue10collective6detail29Sm90TmaWarpSpecializedAdapterINS1F_15DefaultEpilogueISI_SJ_SJ_NS1E_6thread17LinearCombinationISI_Li1EffLNS1J_9ScaleType4KindE0ELNS_15FloatRoundStyleE2ESI_EENS1_15EpilogueDefaultEEEEEvvEEEEvNT_6ParamsE)
        /*0240*/ 	.short	0x0210
        /*0242*/ 	.short	0x0470


	//----- nvinfo : EIATTR_SW_WAR
	.align		4
.L_43:
        /*0244*/ 	.byte	0x04, 0x36
        /*0246*/ 	.short	(.L_45 - .L_44)
.L_44:
        /*0248*/ 	.word	0x00000008
.L_45:


//--------------------- .nv.callgraph             --------------------------
	.section	.nv.callgraph,"",@"SHT_CUDA_CALLGRAPH"
	.align	4
	.sectionentsize	8
	.align		4
        /*0000*/ 	.word	0x00000000
	.align		4
        /*0004*/ 	.word	0xffffffff
	.align		4
        /*0008*/ 	.word	index@(_ZN7cutlass13device_kernelINS_4gemm6kernel13GemmUniversalIN4cute5tupleIJiiiiEEENS1_10collective13CollectiveMmaINS1_34MainloopSm90TmaGmmaWarpSpecializedILi3ENS5_IJNS4_1CILi1EEESB_SB_EEENS1_35KernelTmaWarpSpecializedCooperativeEEENS5_IJNSA_ILi128EEESF_NSA_ILi32EEEEEENS_10tfloat32_tENS5_IJlSB_lEEESI_SJ_NS4_8TiledMMAINS4_8MMA_AtomIJNS4_4SM904GMMA30MMA_64x128x8_F32TF32TF32_SS_TNILNSN_7ScaleInE1ELSP_1EEEEEENS4_6LayoutINS5_IJNSA_ILi2EEESB_SB_EEENS5_IJSB_NSA_ILi0EEESV_EEEEENS5_IJNS4_10UnderscoreESY_SY_EEEEENS4_13SM90_TMA_LOADENS4_14ComposedLayoutINS4_7SwizzleILi3ELi4ELi3EEENS4_18smem_ptr_flag_bitsILi32EEENSS_INS5_IJNSA_ILi8EEESG_EEENS5_IJSG_SB_EEEEEEEvNS4_8identityES11_S1B_vS1C_EENS_8epilogue10collective6detail29Sm90TmaWarpSpecializedAdapterINS1F_15DefaultEpilogueISI_SJ_SJ_NS1E_6thread17LinearCombinationISI_Li1EffLNS1J_9ScaleType4KindE0ELNS_15FloatRoundStyleE2ESI_EENS1_15EpilogueDefaultEEEEEvvEEEEvNT_6ParamsE)
	.align		4
        /*000c*/ 	.word	index@(__assertfail)
	.align		4
        /*0010*/ 	.word	0x00000000
	.align		4
        /*0014*/ 	.word	0xfffffffe
	.align		4
        /*0018*/ 	.word	0x00000000
	.align		4
        /*001c*/ 	.word	0xfffffffd
	.align		4
        /*0020*/ 	.word	0x00000000
	.align		4
        /*0024*/ 	.word	0xfffffffc


//--------------------- .nv.constant4             --------------------------
	.section	.nv.constant4,"a",@progbits
	.align	8
	.align		8
.nv.constant4:
        /*0000*/ 	.dword	__assertfail
	.align		8
        /*0008*/ 	.dword	__unnamed_1
	.align		8
        /*0010*/ 	.dword	_ZN40_INTERNAL_2b40b5c6_4_k_cu_b8b1b7bb_298324cuda3std3__45__cpo5beginE
	.align		8
        /*0018*/ 	.dword	_ZN40_INTERNAL_2b40b5c6_4_k_cu_b8b1b7bb_298324cuda3std3__45__cpo3endE
	.align		8
        /*0020*/ 	.dword	_ZN40_INTERNAL_2b40b5c6_4_k_cu_b8b1b7bb_298324cuda3std3__45__cpo6cbeginE
	.align		8
        /*0028*/ 	.dword	_ZN40_INTERNAL_2b40b5c6_4_k_cu_b8b1b7bb_298324cuda3std3__45__cpo4cendE
	.align		8
        /*0030*/ 	.dword	_ZN40_INTERNAL_2b40b5c6_4_k_cu_b8b1b7bb_298324cuda3std3__442_GLOBAL__N__2b40b5c6_4_k_cu_b8b1b7bb_298326ignoreE
	.align		8
        /*0038*/ 	.dword	_ZN40_INTERNAL_2b40b5c6_4_k_cu_b8b1b7bb_298324cuda3std3__419piecewise_constructE
	.align		8
        /*0040*/ 	.dword	_ZN40_INTERNAL_2b40b5c6_4_k_cu_b8b1b7bb_298324cuda3std3__48in_placeE
	.align		8
        /*0048*/ 	.dword	_ZN40_INTERNAL_2b40b5c6_4_k_cu_b8b1b7bb_298324cuda3std6ranges3__45__cpo4swapE
	.align		8
        /*0050*/ 	.dword	_ZN40_INTERNAL_2b40b5c6_4_k_cu_b8b1b7bb_298324cuda3std6ranges3__45__cpo9iter_moveE
	.align		8
        /*0058*/ 	.dword	_ZN40_INTERNAL_2b40b5c6_4_k_cu_b8b1b7bb_298324cute7productE
	.align		8
        /*0060*/ 	.dword	_ZN40_INTERNAL_2b40b5c6_4_k_cu_b8b1b7bb_298324cute1_E
	.align		8
        /*0068*/ 	.dword	$str$22
	.align		8
        /*0070*/ 	.dword	$str$23


//--------------------- .text._ZN7cutlass13device_kernelINS_4gemm6kernel13GemmUniversalIN4cute5tupleIJiiiiEEENS1_10collective13CollectiveMmaINS1_34MainloopSm90TmaGmmaWarpSpecializedILi3ENS5_IJNS4_1CILi1EEESB_SB_EEENS1_35KernelTmaWarpSpecializedCooperativeEEENS5_IJNSA_ILi128EEESF_NSA_ILi32EEEEEENS_10tfloat32_tENS5_IJlSB_lEEESI_SJ_NS4_8TiledMMAINS4_8MMA_AtomIJNS4_4SM904GMMA30MMA_64x128x8_F32TF32TF32_SS_TNILNSN_7ScaleInE1ELSP_1EEEEEENS4_6LayoutINS5_IJNSA_ILi2EEESB_SB_EEENS5_IJSB_NSA_ILi0EEESV_EEEEENS5_IJNS4_10UnderscoreESY_SY_EEEEENS4_13SM90_TMA_LOADENS4_14ComposedLayoutINS4_7SwizzleILi3ELi4ELi3EEENS4_18smem_ptr_flag_bitsILi32EEENSS_INS5_IJNSA_ILi8EEESG_EEENS5_IJSG_SB_EEEEEEEvNS4_8identityES11_S1B_vS1C_EENS_8epilogue10collective6detail29Sm90TmaWarpSpecializedAdapterINS1F_15DefaultEpilogueISI_SJ_SJ_NS1E_6thread17LinearCombinationISI_Li1EffLNS1J_9ScaleType4KindE0ELNS_15FloatRoundStyleE2ESI_EENS1_15EpilogueDefaultEEEEEvvEEEEvNT_6ParamsE --------------------------
	.section	.text._ZN7cutlass13device_kernelINS_4gemm6kernel13GemmUniversalIN4cute5tupleIJiiiiEEENS1_10collective13CollectiveMmaINS1_34MainloopSm90TmaGmmaWarpSpecializedILi3ENS5_IJNS4_1CILi1EEESB_SB_EEENS1_35KernelTmaWarpSpecializedCooperativeEEENS5_IJNSA_ILi128EEESF_NSA_ILi32EEEEEENS_10tfloat32_tENS5_IJlSB_lEEESI_SJ_NS4_8TiledMMAINS4_8MMA_AtomIJNS4_4SM904GMMA30MMA_64x128x8_F32TF32TF32_SS_TNILNSN_7ScaleInE1ELSP_1EEEEEENS4_6LayoutINS5_IJNSA_ILi2EEESB_SB_EEENS5_IJSB_NSA_ILi0EEESV_EEEEENS5_IJNS4_10UnderscoreESY_SY_EEEEENS4_13SM90_TMA_LOADENS4_14ComposedLayoutINS4_7SwizzleILi3ELi4ELi3EEENS4_18smem_ptr_flag_bitsILi32EEENSS_INS5_IJNSA_ILi8EEESG_EEENS5_IJSG_SB_EEEEEEEvNS4_8identityES11_S1B_vS1C_EENS_8epilogue10collective6detail29Sm90TmaWarpSpecializedAdapterINS1F_15DefaultEpilogueISI_SJ_SJ_NS1E_6thread17LinearCombinationISI_Li1EffLNS1J_9ScaleType4KindE0ELNS_15FloatRoundStyleE2ESI_EENS1_15EpilogueDefaultEEEEEvvEEEEvNT_6ParamsE,"ax",@progbits
	.align	128
.text._ZN7cutlass13device_kernelINS_4gemm6kernel13GemmUniversalIN4cute5tupleIJiiiiEEENS1_10collective13CollectiveMmaINS1_34MainloopSm90TmaGmmaWarpSpecializedILi3ENS5_IJNS4_1CILi1EEESB_SB_EEENS1_35KernelTmaWarpSpecializedCooperativeEEENS5_IJNSA_ILi128EEESF_NSA_ILi32EEEEEENS_10tfloat32_tENS5_IJlSB_lEEESI_SJ_NS4_8TiledMMAINS4_8MMA_AtomIJNS4_4SM904GMMA30MMA_64x128x8_F32TF32TF32_SS_TNILNSN_7ScaleInE1ELSP_1EEEEEENS4_6LayoutINS5_IJNSA_ILi2EEESB_SB_EEENS5_IJSB_NSA_ILi0EEESV_EEEEENS5_IJNS4_10UnderscoreESY_SY_EEEEENS4_13SM90_TMA_LOADENS4_14ComposedLayoutINS4_7SwizzleILi3ELi4ELi3EEENS4_18smem_ptr_flag_bitsILi32EEENSS_INS5_IJNSA_ILi8EEESG_EEENS5_IJSG_SB_EEEEEEEvNS4_8identityES11_S1B_vS1C_EENS_8epilogue10collective6detail29Sm90TmaWarpSpecializedAdapterINS1F_15DefaultEpilogueISI_SJ_SJ_NS1E_6thread17LinearCombinationISI_Li1EffLNS1J_9ScaleType4KindE0ELNS_15FloatRoundStyleE2ESI_EENS1_15EpilogueDefaultEEEEEvvEEEEvNT_6ParamsE:
        .type           _ZN7cutlass13device_kernelINS_4gemm6kernel13GemmUniversalIN4cute5tupleIJiiiiEEENS1_10collective13CollectiveMmaINS1_34MainloopSm90TmaGmmaWarpSpecializedILi3ENS5_IJNS4_1CILi1EEESB_SB_EEENS1_35KernelTmaWarpSpecializedCooperativeEEENS5_IJNSA_ILi128EEESF_NSA_ILi32EEEEEENS_10tfloat32_tENS5_IJlSB_lEEESI_SJ_NS4_8TiledMMAINS4_8MMA_AtomIJNS4_4SM904GMMA30MMA_64x128x8_F32TF32TF32_SS_TNILNSN_7ScaleInE1ELSP_1EEEEEENS4_6LayoutINS5_IJNSA_ILi2EEESB_SB_EEENS5_IJSB_NSA_ILi0EEESV_EEEEENS5_IJNS4_10UnderscoreESY_SY_EEEEENS4_13SM90_TMA_LOADENS4_14ComposedLayoutINS4_7SwizzleILi3ELi4ELi3EEENS4_18smem_ptr_flag_bitsILi32EEENSS_INS5_IJNSA_ILi8EEESG_EEENS5_IJSG_SB_EEEEEEEvNS4_8identityES11_S1B_vS1C_EENS_8epilogue10collective6detail29Sm90TmaWarpSpecializedAdapterINS1F_15DefaultEpilogueISI_SJ_SJ_NS1E_6thread17LinearCombinationISI_Li1EffLNS1J_9ScaleType4KindE0ELNS_15FloatRoundStyleE2ESI_EENS1_15EpilogueDefaultEEEEEvvEEEEvNT_6ParamsE,@function
        .size           _ZN7cutlass13device_kernelINS_4gemm6kernel13GemmUniversalIN4cute5tupleIJiiiiEEENS1_10collective13CollectiveMmaINS1_34MainloopSm90TmaGmmaWarpSpecializedILi3ENS5_IJNS4_1CILi1EEESB_SB_EEENS1_35KernelTmaWarpSpecializedCooperativeEEENS5_IJNSA_ILi128EEESF_NSA_ILi32EEEEEENS_10tfloat32_tENS5_IJlSB_lEEESI_SJ_NS4_8TiledMMAINS4_8MMA_AtomIJNS4_4SM904GMMA30MMA_64x128x8_F32TF32TF32_SS_TNILNSN_7ScaleInE1ELSP_1EEEEEENS4_6LayoutINS5_IJNSA_ILi2EEESB_SB_EEENS5_IJSB_NSA_ILi0EEESV_EEEEENS5_IJNS4_10UnderscoreESY_SY_EEEEENS4_13SM90_TMA_LOADENS4_14ComposedLayoutINS4_7SwizzleILi3ELi4ELi3EEENS4_18smem_ptr_flag_bitsILi32EEENSS_INS5_IJNSA_ILi8EEESG_EEENS5_IJSG_SB_EEEEEEEvNS4_8identityES11_S1B_vS1C_EENS_8epilogue10collective6detail29Sm90TmaWarpSpecializedAdapterINS1F_15DefaultEpilogueISI_SJ_SJ_NS1E_6thread17LinearCombinationISI_Li1EffLNS1J_9ScaleType4KindE0ELNS_15FloatRoundStyleE2ESI_EENS1_15EpilogueDefaultEEEEEvvEEEEvNT_6ParamsE,(.L_x_192 - _ZN7cutlass13device_kernelINS_4gemm6kernel13GemmUniversalIN4cute5tupleIJiiiiEEENS1_10collective13CollectiveMmaINS1_34MainloopSm90TmaGmmaWarpSpecializedILi3ENS5_IJNS4_1CILi1EEESB_SB_EEENS1_35KernelTmaWarpSpecializedCooperativeEEENS5_IJNSA_ILi128EEESF_NSA_ILi32EEEEEENS_10tfloat32_tENS5_IJlSB_lEEESI_SJ_NS4_8TiledMMAINS4_8MMA_AtomIJNS4_4SM904GMMA30MMA_64x128x8_F32TF32TF32_SS_TNILNSN_7ScaleInE1ELSP_1EEEEEENS4_6LayoutINS5_IJNSA_ILi2EEESB_SB_EEENS5_IJSB_NSA_ILi0EEESV_EEEEENS5_IJNS4_10UnderscoreESY_SY_EEEEENS4_13SM90_TMA_LOADENS4_14ComposedLayoutINS4_7SwizzleILi3ELi4ELi3EEENS4_18smem_ptr_flag_bitsILi32EEENSS_INS5_IJNSA_ILi8EEESG_EEENS5_IJSG_SB_EEEEEEEvNS4_8identityES11_S1B_vS1C_EENS_8epilogue10collective6detail29Sm90TmaWarpSpecializedAdapterINS1F_15DefaultEpilogueISI_SJ_SJ_NS1E_6thread17LinearCombinationISI_Li1EffLNS1J_9ScaleType4KindE0ELNS_15FloatRoundStyleE2ESI_EENS1_15EpilogueDefaultEEEEEvvEEEEvNT_6ParamsE)
        .other          _ZN7cutlass13device_kernelINS_4gemm6kernel13GemmUniversalIN4cute5tupleIJiiiiEEENS1_10collective13CollectiveMmaINS1_34MainloopSm90TmaGmmaWarpSpecializedILi3ENS5_IJNS4_1CILi1EEESB_SB_EEENS1_35KernelTmaWarpSpecializedCooperativeEEENS5_IJNSA_ILi128EEESF_NSA_ILi32EEEEEENS_10tfloat32_tENS5_IJlSB_lEEESI_SJ_NS4_8TiledMMAINS4_8MMA_AtomIJNS4_4SM904GMMA30MMA_64x128x8_F32TF32TF32_SS_TNILNSN_7ScaleInE1ELSP_1EEEEEENS4_6LayoutINS5_IJNSA_ILi2EEESB_SB_EEENS5_IJSB_NSA_ILi0EEESV_EEEEENS5_IJNS4_10UnderscoreESY_SY_EEEEENS4_13SM90_TMA_LOADENS4_14ComposedLayoutINS4_7SwizzleILi3ELi4ELi3EEENS4_18smem_ptr_flag_bitsILi32EEENSS_INS5_IJNSA_ILi8EEESG_EEENS5_IJSG_SB_EEEEEEEvNS4_8identityES11_S1B_vS1C_EENS_8epilogue10collective6detail29Sm90TmaWarpSpecializedAdapterINS1F_15DefaultEpilogueISI_SJ_SJ_NS1E_6thread17LinearCombinationISI_Li1EffLNS1J_9ScaleType4KindE0ELNS_15FloatRoundStyleE2ESI_EENS1_15EpilogueDefaultEEEEEvvEEEEvNT_6ParamsE,@"STO_CUDA_ENTRY STV_DEFAULT"
_ZN7cutlass13device_kernelINS_4gemm6kernel13GemmUniversalIN4cute5tupleIJiiiiEEENS1_10collective13CollectiveMmaINS1_34MainloopSm90TmaGmmaWarpSpecializedILi3ENS5_IJNS4_1CILi1EEESB_SB_EEENS1_35KernelTmaWarpSpecializedCooperativeEEENS5_IJNSA_ILi128EEESF_NSA_ILi32EEEEEENS_10tfloat32_tENS5_IJlSB_lEEESI_SJ_NS4_8TiledMMAINS4_8MMA_AtomIJNS4_4SM904GMMA30MMA_64x128x8_F32TF32TF32_SS_TNILNSN_7ScaleInE1ELSP_1EEEEEENS4_6LayoutINS5_IJNSA_ILi2EEESB_SB_EEENS5_IJSB_NSA_ILi0EEESV_EEEEENS5_IJNS4_10UnderscoreESY_SY_EEEEENS4_13SM90_TMA_LOADENS4_14ComposedLayoutINS4_7SwizzleILi3ELi4ELi3EEENS4_18smem_ptr_flag_bitsILi32EEENSS_INS5_IJNSA_ILi8EEESG_EEENS5_IJSG_SB_EEEEEEEvNS4_8identityES11_S1B_vS1C_EENS_8epilogue10collective6detail29Sm90TmaWarpSpecializedAdapterINS1F_15DefaultEpilogueISI_SJ_SJ_NS1E_6thread17LinearCombinationISI_Li1EffLNS1J_9ScaleType4KindE0ELNS_15FloatRoundStyleE2ESI_EENS1_15EpilogueDefaultEEEEEvvEEEEvNT_6ParamsE:
[----:B------:R-:W0:Y:S01]  /*0000*/  LDC R1, c[0x0][0x28] ;  /* 0x00000a00ff017b82 */ /* 0x000e220000000800 */
[----:B------:R-:W1:Y:S01]  /*0010*/  S2R R3, SR_TID.X ;  /* 0x0000000000037919 */ /* 0x000e620000002100 */
[----:B------:R-:W-:Y:S01]  /*0020*/  ELECT P0, URZ, PT ;  /* 0x00000000003f782f */ /* 0x000fe20003800000 */
[----:B------:R-:W-:Y:S01]  /*0030*/  BSSY B0, `(.L_x_0) ;  /* 0x000000f000007945 */ /* 0x000fe20003800000 */
[--C-:B-1----:R-:W-:Y:S02]  /*0040*/  SHF.R.U32.HI R0, RZ, 0x5, R3.reuse ;  /* 0x00000005ff007819 */ /* 0x102fe40000011603 */
[----:B------:R-:W-:-:S03]  /*0050*/  SHF.R.U32.HI R14, RZ, 0x7, R3 ;  /* 0x00000007ff0e7819 */ /* 0x000fc60000011603 */
[----:B------:R-:W1:Y:S04]  /*0060*/  SHFL.IDX PT, R4, R0, RZ, 0x1f ;  /* 0x00001fff00047589 */ /* 0x000e6800000e0000 */
[----:B------:R2:W3:Y:S01]  /*0070*/  SHFL.IDX PT, R10, R14, RZ, 0x1f ;  /* 0x00001fff0e0a7589 */ /* 0x0004e200000e0000 */
[----:B-1----:R-:W-:-:S13]  /*0080*/  ISETP.NE.OR P0, PT, R4, RZ, !P0 ;  /* 0x000000ff0400720c */ /* 0x002fda0004705670 */
[----:B0-23--:R-:W-:Y:S05]  /*0090*/  @P0 BRA `(.L_x_1) ;  /* 0x0000000000200947 */ /* 0x00dfea0003800000 */
[----:B------:R-:W-:Y:S02]  /*00a0*/  ULDC.64 UR4, c[0x0][0x198] ;  /* 0x0000660000047ab9 */ /* 0x000fe40000000a00 */
[----:B------:R-:W-:Y:S02]  /*00b0*/  UIADD3 UR6, UP0, UR4, 0xf0, URZ ;  /* 0x000000f004067890 */ /* 0x000fe4000ff1e03f */
[----:B------:R-:W-:Y:S02]  /*00c0*/  UIADD3 UR4, UP1, UR4, 0x1f0, URZ ;  /* 0x000001f004047890 */ /* 0x000fe4000ff3e03f */
[----:B------:R-:W-:Y:S02]  /*00d0*/  UIADD3.X UR7, URZ, UR5, URZ, UP0, !UPT ;  /* 0x000000053f077290 */ /* 0x000fe400087fe43f */
[----:B------:R-:W-:-:S07]  /*00e0*/  UIADD3.X UR5, URZ, UR5, URZ, UP1, !UPT ;  /* 0x000000053f057290 */ /* 0x000fce0008ffe43f */
[----:B------:R0:W-:Y:S02]  /*00f0*/  UTMACCTL.PF [UR6] ;  /* 0x00000000060079b9 */ /* 0x0001e40008040000 */
[----:B------:R0:W-:Y:S02]  /*0100*/  UTMACCTL.PF [UR4] ;  /* 0x00000000040079b9 */ /* 0x0001e40008040000 */
[----:B0-----:R-:W-:Y:S01]  /*0110*/  NOP ;  /* 0x0000000000007918 */ /* 0x001fe20000000000 */
.L_x_1:
[----:B------:R-:W-:Y:S05]  /*0120*/  BSYNC B0 ;  /* 0x0000000000007941 */ /* 0x000fea0003800000 */
.L_x_0:
[----:B------:R-:W0:Y:S02]  /*0130*/  SHFL.IDX PT, R2, R0, RZ, 0x1f ;  /* 0x00001fff00027589 */ /* 0x000e2400000e0000 */
[----:B0-----:R-:W-:-:S13]  /*0140*/  ISETP.NE.AND P0, PT, R2, RZ, PT ;  /* 0x000000ff0200720c */ /* 0x001fda0003f05270 */
[----:B------:R-:W-:Y:S05]  /*0150*/  @P0 BRA `(.L_x_2) ;  /* 0x0000000000500947 */ /* 0x000fea0003800000 */
[----:B------:R-:W0:Y:S01]  /*0160*/  S2UR UR8, SR_CgaCtaId ;  /* 0x00000000000879c3 */ /* 0x000e220000008800 */
[----:B------:R-:W-:Y:S01]  /*0170*/  UMOV UR4, 0x400 ;  /* 0x0000040000047882 */ /* 0x000fe20000000000 */
[----:B------:R-:W-:Y:S01]  /*0180*/  UMOV UR5, 0x1 ;  /* 0x0000000100057882 */ /* 0x000fe20000000000 */
[----:B------:R-:W-:Y:S01]  /*0190*/  UMOV UR6, 0x100 ;  /* 0x0000010000067882 */ /* 0x000fe20000000000 */
[----:B------:R-:W-:Y:S01]  /*01a0*/  ELECT P0, URZ, PT ;  /* 0x00000000003f782f */ /* 0x000fe20003800000 */
[----:B------:R-:W-:-:S04]  /*01b0*/  UIADD3 UR6, -UR6, 0x100000, URZ ;  /* 0x0010000006067890 */ /* 0x000fc8000fffe13f */
[----:B------:R-:W-:Y:S02]  /*01c0*/  USHF.L.U32 UR7, UR6, 0xb, URZ ;  /* 0x0000000b06077899 */ /* 0x000fe4000800063f */
[----:B------:R-:W-:Y:S02]  /*01d0*/  USHF.L.U32 UR6, UR6, 0x1, URZ ;  /* 0x0000000106067899 */ /* 0x000fe4000800063f */
[----:B0-----:R-:W-:Y:S02]  /*01e0*/  ULEA UR8, UR8, UR4, 0x18 ;  /* 0x0000000408087291 */ /* 0x001fe4000f8ec03f */
[----:B------:R-:W-:-:S04]  /*01f0*/  UIADD3 UR4, -UR5, 0x100000, URZ ;  /* 0x0010000005047890 */ /* 0x000fc8000fffe13f */
[----:B------:R-:W-:Y:S02]  /*0200*/  USHF.L.U32 UR5, UR4, 0xb, URZ ;  /* 0x0000000b04057899 */ /* 0x000fe4000800063f */
[----:B------:R-:W-:Y:S01]  /*0210*/  USHF.L.U32 UR4, UR4, 0x1, URZ ;  /* 0x0000000104047899 */ /* 0x000fe2000800063f */
[----:B------:R-:W0:Y:S11]  /*0220*/  FENCE.VIEW.ASYNC.S ;  /* 0x00000000000073c6 */ /* 0x000e360000000000 */
[----:B0-----:R0:W1:Y:S01]  /*0230*/  SYNCS.EXCH.64 URZ, [UR8], UR4 ;  /* 0x00000004083f75b2 */ /* 0x0010620008000100 */
[----:B------:R0:W2:Y:S01]  /*0240*/  SYNCS.EXCH.64 URZ, [UR8+0x18], UR6 ;  /* 0x00001806083f75b2 */ /* 0x0000a20008000100 */
[----:B------:R0:W3:Y:S01]  /*0250*/  SYNCS.EXCH.64 URZ, [UR8+0x8], UR4 ;  /* 0x00000804083f75b2 */ /* 0x0000e20008000100 */
[----:B------:R0:W4:Y:S01]  /*0260*/  SYNCS.EXCH.64 URZ, [UR8+0x20], UR6 ;  /* 0x00002006083f75b2 */ /* 0x0001220008000100 */
[----:B------:R0:W0:Y:S01]  /*0270*/  SYNCS.EXCH.64 URZ, [UR8+0x10], UR4 ;  /* 0x00001004083f75b2 */ /* 0x0000220008000100 */
[----:B------:R0:W0:Y:S01]  /*0280*/  SYNCS.EXCH.64 URZ, [UR8+0x28], UR6 ;  /* 0x00002806083f75b2 */ /* 0x0000220008000100 */
[----:B------:R-:W-:Y:S01]  /*0290*/  NOP ;  /* 0x0000000000007918 */ /* 0x000fe20000000000 */
.L_x_2:
[----:B------:R-:W5:Y:S01]  /*02a0*/  SHFL.IDX PT, R0, R0, RZ, 0x1f ;  /* 0x00001fff00007589 */ /* 0x000f6200000e0000 */
[----:B------:R-:W-:Y:S01]  /*02b0*/  ELECT P0, URZ, PT ;  /* 0x00000000003f782f */ /* 0x000fe20003800000 */
[----:B------:R-:W1:Y:S01]  /*02c0*/  LDC R2, c[0x0][0x65c] ;  /* 0x00019700ff027b82 */ /* 0x000e620000000800 */
[----:B------:R-:W-:Y:S01]  /*02d0*/  SHF.R.S32.HI R7, RZ, 0x1f, R4 ;  /* 0x0000001fff077819 */ /* 0x000fe20000011404 */
[----:B------:R-:W2:Y:S01]  /*02e0*/  S2R R5, SR_CTAID.Y ;  /* 0x0000000000057919 */ /* 0x000ea20000002600 */
[----:B0-----:R-:W-:Y:S01]  /*02f0*/  UMOV UR4, 0x20 ;  /* 0x0000002000047882 */ /* 0x001fe20000000000 */
[----:B------:R-:W-:Y:S01]  /*0300*/  NOP ;  /* 0x0000000000007918 */ /* 0x000fe20000000000 */
[----:B------:R-:W-:Y:S01]  /*0310*/  LEA.HI R7, R7, R4, RZ, 0x2 ;  /* 0x0000000407077211 */ /* 0x000fe200078f10ff */
[----:B------:R-:W0:Y:S01]  /*0320*/  S2R R6, SR_CTAID.X ;  /* 0x0000000000067919 */ /* 0x000e220000002500 */
[----:B------:R-:W-:Y:S01]  /*0330*/  ISETP.NE.AND P2, PT, R10, RZ, PT ;  /* 0x000000ff0a00720c */ /* 0x000fe20003f45270 */
[----:B------:R-:W-:Y:S01]  /*0340*/  NOP ;  /* 0x0000000000007918 */ /* 0x000fe20000000000 */
[----:B------:R-:W-:-:S02]  /*0350*/  LOP3.LUT R7, R7, 0xfffffffc, RZ, 0xc0, !PT ;  /* 0xfffffffc07077812 */ /* 0x000fc400078ec0ff */
[----:B-----5:R-:W-:Y:S02]  /*0360*/  ISETP.NE.OR P0, PT, R0, RZ, !P0 ;  /* 0x000000ff0000720c */ /* 0x020fe40004705670 */
[----:B-1----:R-:W-:-:S04]  /*0370*/  ISETP.NE.AND P3, PT, R2, 0x1, PT ;  /* 0x000000010200780c */ /* 0x002fc80003f65270 */
[----:B------:R-:W-:Y:S01]  /*0380*/  P2R R0, PR, RZ, 0x8 ;  /* 0x00000008ff007803 */ /* 0x000fe20000000000 */
[----:B------:R-:W-:Y:S01]  /*0390*/  IMAD.IADD R0, R4, 0x1, -R7 ;  /* 0x0000000104007824 */ /* 0x000fe200078e0a07 */
[----:B------:R-:W-:Y:S01]  /*03a0*/  LOP3.LUT R4, R3, 0x7f, RZ, 0xc0, !PT ;  /* 0x0000007f03047812 */ /* 0x000fe200078ec0ff */
[----:B------:R-:W-:-:S03]  /*03b0*/  IMAD.MOV.U32 R7, RZ, RZ, RZ ;  /* 0x000000ffff077224 */ /* 0x000fc600078e00ff */
[----:B------:R-:W-:Y:S01]  /*03c0*/  ISETP.NE.AND P1, PT, R0, 0x3, PT ;  /* 0x000000030000780c */ /* 0x000fe20003f25270 */
[----:B------:R-:W-:Y:S01]  /*03d0*/  VOTEU.ALL UP0, P0 ;  /* 0x00000000003f7886 */ /* 0x000fe20000000000 */
[----:B------:R-:W-:Y:S01]  /*03e0*/  VOTEU.ALL UP1, P0 ;  /* 0x00000000003f7886 */ /* 0x000fe20000020000 */
[----:B------:R-:W0:Y:S01]  /*03f0*/  @P3 LDC R17, c[0x0][0x10] ;  /* 0x00000400ff113b82 */ /* 0x000e220000000800 */
[----:B--2---:R-:W-:Y:S02]  /*0400*/  @P3 IMAD.MOV.U32 R8, RZ, RZ, R5 ;  /* 0x000000ffff083224 */ /* 0x004fe400078e0005 */
[----:B------:R-:W-:Y:S01]  /*0410*/  @!UP0 UMOV UR6, 0x400 ;  /* 0x0000040000068882 */ /* 0x000fe20000000000 */
[----:B------:R-:W-:-:S04]  /*0420*/  @!UP0 UIADD3 UR4, -UR4, 0x100000, URZ ;  /* 0x0010000004048890 */ /* 0x000fc8000fffe13f */
[----:B------:R-:W-:Y:S02]  /*0430*/  @!UP0 USHF.L.U32 UR5, UR4, 0xb, URZ ;  /* 0x0000000b04058899 */ /* 0x000fe4000800063f */
[----:B------:R-:W-:Y:S01]  /*0440*/  @!UP0 USHF.L.U32 UR4, UR4, 0x1, URZ ;  /* 0x0000000104048899 */ /* 0x000fe2000800063f */
[----:B------:R-:W-:Y:S01]  /*0450*/  @P3 IMAD.MOV.U32 R9, RZ, RZ, RZ ;  /* 0x000000ffff093224 */ /* 0x000fe200078e00ff */
[----:B------:R-:W1:Y:S08]  /*0460*/  @!UP0 S2UR UR7, SR_CgaCtaId ;  /* 0x00000000000789c3 */ /* 0x000e700000008800 */
[----:B------:R-:W2:Y:S01]  /*0470*/  @!P3 LDC R11, c[0x0][0xc] ;  /* 0x00000300ff0bbb82 */ /* 0x000ea20000000800 */
[----:B0-----:R-:W-:Y:S01]  /*0480*/  @P3 IMAD.WIDE.U32 R16, R6, R17, R8 ;  /* 0x0000001106103225 */ /* 0x001fe200078e0008 */
[----:B-1----:R-:W-:Y:S01]  /*0490*/  @!UP0 ULEA UR8, UR7, UR6, 0x18 ;  /* 0x0000000607088291 */ /* 0x002fe2000f8ec03f */
[----:B------:R-:W-:-:S02]  /*04a0*/  VOTEU.ALL UP0, P0 ;  /* 0x00000000003f7886 */ /* 0x000fc40000000000 */
[----:B------:R-:W-:Y:S01]  /*04b0*/  ULDC UR6, c[0x0][0xc] ;  /* 0x0000030000067ab9 */ /* 0x000fe20000000800 */
[----:B------:R-:W-:Y:S01]  /*04c0*/  ISETP.EQ.OR P0, PT, R0, RZ, !P1 ;  /* 0x000000ff0000720c */ /* 0x000fe20004f02670 */
[----:B------:R-:W-:-:S03]  /*04d0*/  ULDC UR7, c[0x0][0x10] ;  /* 0x0000040000077ab9 */ /* 0x000fc60000000800 */
[C---:B------:R-:W-:Y:S01]  /*04e0*/  ISETP.EQ.AND P0, PT, R10.reuse, RZ, P0 ;  /* 0x000000ff0a00720c */ /* 0x040fe20000702270 */
[----:B------:R-:W-:Y:S02]  /*04f0*/  VIADD R10, R10, 0xffffffff ;  /* 0xffffffff0a0a7836 */ /* 0x000fe40000000000 */
[----:B--2---:R-:W-:Y:S01]  /*0500*/  @!P3 IMAD.WIDE.U32 R8, R11, R5, R6 ;  /* 0x000000050b08b225 */ /* 0x004fe200078e0006 */
[----:B------:R-:W0:Y:S02]  /*0510*/  FENCE.VIEW.ASYNC.S ;  /* 0x00000000000073c6 */ /* 0x000e240000000000 */
[----:B0-----:R-:W3:Y:S01]  /*0520*/  @!UP0 SYNCS.EXCH.64 URZ, [UR8+0x40], UR4 ;  /* 0x00004004083f85b2 */ /* 0x001ee20008000100 */
[----:B------:R-:W-:Y:S01]  /*0530*/  SEL R18, RZ, 0x1, !P0 ;  /* 0x00000001ff127807 */ /* 0x000fe20004000000 */
[----:B------:R-:W-:Y:S01]  /*0540*/  @P3 IMAD.MOV.U32 R11, RZ, RZ, RZ ;  /* 0x000000ffff0b3224 */ /* 0x000fe200078e00ff */
[----:B------:R-:W-:Y:S01]  /*0550*/  ISETP.GE.U32.AND P1, PT, R10, 0x2, PT ;  /* 0x000000020a00780c */ /* 0x000fe20003f26070 */
[----:B------:R-:W-:-:S02]  /*0560*/  @!P3 IMAD.MOV.U32 R16, RZ, RZ, R8 ;  /* 0x000000ffff10b224 */ /* 0x000fc400078e0008 */
[----:B------:R-:W-:Y:S01]  /*0570*/  @P3 IMAD.IADD R17, R17, 0x1, R11 ;  /* 0x0000000111113824 */ /* 0x000fe200078e020b */
[----:B------:R-:W-:Y:S01]  /*0580*/  SEL R18, R18, 0x2, P1 ;  /* 0x0000000212127807 */ /* 0x000fe20000800000 */
[----:B------:R-:W-:Y:S01]  /*0590*/  @!P3 IMAD.MOV.U32 R17, RZ, RZ, R9 ;  /* 0x000000ffff11b224 */ /* 0x000fe200078e0009 */
[----:B------:R0:W3:Y:S01]  /*05a0*/  @!UP1 SYNCS.EXCH.64 URZ, [UR8+0x48], UR4 ;  /* 0x00004804083f95b2 */ /* 0x0000e20008000100 */
[----:B------:R-:W-:Y:S01]  /*05b0*/  NOP ;  /* 0x0000000000007918 */ /* 0x000fe20000000000 */
[----:B0-----:R-:W-:-:S03]  /*05c0*/  UIMAD.WIDE.U32 UR4, UR6, UR7, URZ ;  /* 0x00000007060472a5 */ /* 0x001fc6000f8e003f */
[----:B------:R-:W-:Y:S02]  /*05d0*/  ULDC UR6, c[0x0][0x14] ;  /* 0x0000050000067ab9 */ /* 0x000fe40000000800 */
[----:B------:R-:W-:Y:S02]  /*05e0*/  UIMAD.WIDE.U32 UR36, UR4, UR6, URZ ;  /* 0x00000006042472a5 */ /* 0x000fe4000f8e003f */
[----:B------:R-:W-:-:S04]  /*05f0*/  UIMAD UR42, UR5, UR6, URZ ;  /* 0x00000006052a72a4 */ /* 0x000fc8000f8e023f */
[----:B------:R-:W-:Y:S01]  /*0600*/  UIADD3 UR42, UR37, UR42, URZ ;  /* 0x0000002a252a7290 */ /* 0x000fe2000fffe03f */
[----:B---34-:R-:W-:Y:S06]  /*0610*/  BAR.SYNC.DEFER_BLOCKING 0x0 ;  /* 0x0000000000007b1d */ /* 0x018fec0000010000 */
[----:B------:R-:W-:Y:S05]  /*0620*/  @!P2 BRA `(.L_x_3) ;  /* 0x0000005c00a4a947 */ /* 0x000fea0003800000 */
[----:B------:R-:W-:-:S13]  /*0630*/  ISETP.GT.U32.AND P0, PT, R10, 0x1, PT ;  /* 0x000000010a00780c */ /* 0x000fda0003f04070 */
[----:B------:R-:W-:Y:S05]  /*0640*/  @P0 EXIT ;  /* 0x000000000000094d */ /* 0x000fea0003800000 */
[----:B------:R-:W-:Y:S01]  /*0650*/  ULDC.64 UR4, c[0x0][0x650] ;  /* 0x0001940000047ab9 */ /* 0x000fe20000000a00 */
[----:B------:R-:W-:Y:S01]  /*0660*/  PRMT R0, RZ, 0x7610, R0 ;  /* 0x00007610ff007816 */ /* 0x000fe20000000000 */
[----:B------:R-:W-:Y:S01]  /*0670*/  IMAD.MOV.U32 R101, RZ, RZ, -0x1 ;  /* 0xffffffffff657424 */ /* 0x000fe200078e00ff */
[----:B------:R-:W-:Y:S01]  /*0680*/  ISETP.GE.U32.AND P0, PT, R16, UR4, PT ;  /* 0x0000000410007c0c */ /* 0x000fe2000bf06070 */
[----:B------:R-:W-:Y:S02]  /*0690*/  IMAD.MOV.U32 R100, RZ, RZ, -0x1 ;  /* 0xffffffffff647424 */ /* 0x000fe400078e00ff */
[----:B------:R-:W-:Y:S01]  /*06a0*/  IMAD.MOV.U32 R99, RZ, RZ, -0x1 ;  /* 0xffffffffff637424 */ /* 0x000fe200078e00ff */
[----:B------:R-:W-:-:S13]  /*06b0*/  ISETP.GE.U32.AND.EX P0, PT, R17, UR5, PT, P0 ;  /* 0x0000000511007c0c */ /* 0x000fda000bf06100 */
[----:B------:R-:W-:Y:S05]  /*06c0*/  @P0 BRA `(.L_x_4) ;  /* 0x0000000400540947 */ /* 0x000fea0003800000 */
[----:B------:R-:W0:Y:S01]  /*06d0*/  LDC.64 R20, c[0x0][0x628] ;  /* 0x00018a00ff147b82 */ /* 0x000e220000000a00 */
[----:B------:R-:W-:Y:S02]  /*06e0*/  IMAD.MOV.U32 R8, RZ, RZ, R16 ;  /* 0x000000ffff087224 */ /* 0x000fe400078e0010 */
[----:B------:R-:W-:-:S05]  /*06f0*/  IMAD.MOV.U32 R9, RZ, RZ, R17 ;  /* 0x000000ffff097224 */ /* 0x000fca00078e0011 */
[----:B------:R-:W1:Y:S08]  /*0700*/  LDC R0, c[0x0][0x630] ;  /* 0x00018c00ff007b82 */ /* 0x000e700000000800 */
[----:B------:R-:W2:Y:S01]  /*0710*/  LDC.64 R22, c[0x0][0x620] ;  /* 0x00018800ff167b82 */ /* 0x000ea20000000a00 */
[----:B0-----:R-:W-:-:S04]  /*0720*/  ISETP.NE.U32.AND P0, PT, R20, RZ, PT ;  /* 0x000000ff1400720c */ /* 0x001fc80003f05070 */
[----:B------:R-:W-:-:S13]  /*0730*/  ISETP.NE.AND.EX P0, PT, R21, RZ, PT, P0 ;  /* 0x000000ff1500720c */ /* 0x000fda0003f05300 */
[----:B-12---:R-:W-:Y:S05]  /*0740*/  @!P0 BRA `(.L_x_5) ;  /* 0x0000000000288947 */ /* 0x006fea0003800000 */
[----:B------:R-:W0:Y:S02]  /*0750*/  LDC R13, c[0x0][0x634] ;  /* 0x00018d00ff0d7b82 */ /* 0x000e240000000800 */
[----:B0-----:R-:W-:-:S05]  /*0760*/  IADD3 R13, P0, R16, R13, RZ ;  /* 0x0000000d100d7210 */ /* 0x001fca0007f1e0ff */
[----:B------:R-:W-:-:S04]  /*0770*/  IMAD.X R15, RZ, RZ, R17, P0 ;  /* 0x000000ffff0f7224 */ /* 0x000fc800000e0611 */
[----:B------:R-:W-:-:S04]  /*0780*/  IMAD.WIDE.U32 R8, R15, R20, RZ ;  /* 0x000000140f087225 */ /* 0x000fc800078e00ff */
[----:B------:R-:W-:-:S04]  /*0790*/  IMAD.WIDE.U32 R10, P0, R13, R21, R8 ;  /* 0x000000150d0a7225 */ /* 0x000fc80007800008 */
[----:B------:R-:W-:-:S04]  /*07a0*/  IMAD.WIDE.U32 R8, R13, R20, RZ ;  /* 0x000000140d087225 */ /* 0x000fc800078e00ff */
[----:B------:R-:W-:Y:S01]  /*07b0*/  IMAD.X R13, RZ, RZ, RZ, P0 ;  /* 0x000000ffff0d7224 */ /* 0x000fe200000e06ff */
[----:B------:R-:W-:Y:S01]  /*07c0*/  IADD3 RZ, P0, R9, R10, RZ ;  /* 0x0000000a09ff7210 */ /* 0x000fe20007f1e0ff */
[----:B------:R-:W-:-:S04]  /*07d0*/  IMAD.MOV.U32 R12, RZ, RZ, R11 ;  /* 0x000000ffff0c7224 */ /* 0x000fc800078e000b */
[----:B------:R-:W-:-:S08]  /*07e0*/  IMAD.WIDE.U32.X R8, R15, R21, R12, P0 ;  /* 0x000000150f087225 */ /* 0x000fd000000e040c */
.L_x_5:
[-CC-:B------:R-:W-:Y:S01]  /*07f0*/  SHF.R.U64 R99, R8, R0.reuse, R9.reuse ;  /* 0x0000000008637219 */ /* 0x180fe20000001209 */
[----:B------:R-:W0:Y:S01]  /*0800*/  LDC R12, c[0x0][0x618] ;  /* 0x00018600ff0c7b82 */ /* 0x000e220000000800 */
[----:B------:R-:W-:Y:S01]  /*0810*/  SHF.R.U32.HI R7, RZ, R0, R9 ;  /* 0x00000000ff077219 */ /* 0x000fe20000011609 */
[----:B------:R-:W-:Y:S01]  /*0820*/  ULDC UR4, c[0x0][0x150] ;  /* 0x0000540000047ab9 */ /* 0x000fe20000000800 */
[----:B------:R-:W-:Y:S02]  /*0830*/  IADD3 R11, P0, RZ, -R99, RZ ;  /* 0x80000063ff0b7210 */ /* 0x000fe40007f1e0ff */
[----:B------:R-:W-:-:S03]  /*0840*/  I2FP.F32.U32 R0, R6 ;  /* 0x0000000600007245 */ /* 0x000fc60000201000 */
[----:B------:R-:W1:Y:S01]  /*0850*/  LDC.64 R30, c[0x0][0x640] ;  /* 0x00019000ff1e7b82 */ /* 0x000e620000000a00 */
[----:B------:R-:W-:Y:S02]  /*0860*/  IMAD.X R13, RZ, RZ, ~R7, P0 ;  /* 0x000000ffff0d7224 */ /* 0x000fe400000e0e07 */
[----:B------:R-:W-:Y:S01]  /*0870*/  FMUL R0, R0, UR4 ;  /* 0x0000000400007c20 */ /* 0x000fe20008400000 */
[----:B------:R-:W-:Y:S01]  /*0880*/  IMAD.WIDE.U32 R8, R11, R22, R16 ;  /* 0x000000160b087225 */ /* 0x000fe200078e0010 */
[----:B------:R-:W-:-:S03]  /*0890*/  ULDC UR4, c[0x0][0x154] ;  /* 0x0000550000047ab9 */ /* 0x000fc60000000800 */
[----:B------:R-:W-:Y:S01]  /*08a0*/  IMAD R10, R13, R22, RZ ;  /* 0x000000160d0a7224 */ /* 0x000fe200078e02ff */
[----:B------:R-:W2:Y:S01]  /*08b0*/  LDC R7, c[0x0][0x144] ;  /* 0x00005100ff077b82 */ /* 0x000ea20000000800 */
[----:B------:R-:W3:Y:S02]  /*08c0*/  F2I.U32.TRUNC.NTZ R0, R0 ;  /* 0x0000000000007305 */ /* 0x000ee4000020f000 */
[----:B------:R-:W-:-:S04]  /*08d0*/  IMAD R11, R11, R23, R10 ;  /* 0x000000170b0b7224 */ /* 0x000fc800078e020a */
[----:B------:R-:W-:Y:S01]  /*08e0*/  IMAD.IADD R9, R9, 0x1, R11 ;  /* 0x0000000109097824 */ /* 0x000fe200078e020b */
[----:B------:R-:W4:Y:S01]  /*08f0*/  LDC R24, c[0x0][0x608] ;  /* 0x00018200ff187b82 */ /* 0x000f220000000800 */
[----:B------:R-:W-:-:S03]  /*0900*/  IMAD.MOV.U32 R11, RZ, RZ, -0x1 ;  /* 0xffffffffff0b7424 */ /* 0x000fc600078e00ff */
[-CC-:B0-----:R-:W-:Y:S02]  /*0910*/  SHF.R.U64 R22, R8, R12.reuse, R9.reuse ;  /* 0x0000000c08167219 */ /* 0x181fe40000001209 */
[----:B------:R-:W-:Y:S02]  /*0920*/  I2FP.F32.U32 R8, R5 ;  /* 0x0000000500087245 */ /* 0x000fe40000201000 */
[----:B------:R-:W0:Y:S01]  /*0930*/  LDC R28, c[0x0][0x658] ;  /* 0x00019600ff1c7b82 */ /* 0x000e220000000800 */
[----:B-1----:R-:W-:Y:S01]  /*0940*/  ISETP.NE.U32.AND P0, PT, R30, RZ, PT ;  /* 0x000000ff1e00720c */ /* 0x002fe20003f05070 */
[----:B---3--:R-:W-:Y:S02]  /*0950*/  IMAD.MOV R10, RZ, RZ, -R0 ;  /* 0x000000ffff0a7224 */ /* 0x008fe400078e0a00 */
[----:B------:R-:W-:Y:S01]  /*0960*/  FMUL R8, R8, UR4 ;  /* 0x0000000408087c20 */ /* 0x000fe20008400000 */
[----:B------:R-:W-:Y:S02]  /*0970*/  SHF.R.U32.HI R9, RZ, R12, R9 ;  /* 0x0000000cff097219 */ /* 0x000fe40000011609 */
[----:B------:R-:W-:Y:S01]  /*0980*/  ISETP.NE.AND.EX P0, PT, R31, RZ, PT, P0 ;  /* 0x000000ff1f00720c */ /* 0x000fe20003f05300 */
[----:B------:R1:W3:Y:S01]  /*0990*/  F2I.U32.TRUNC.NTZ R15, R8 ;  /* 0x00000008000f7305 */ /* 0x0002e2000020f000 */
[----:B------:R-:W1:Y:S01]  /*09a0*/  LDC R20, c[0x0][0x148] ;  /* 0x00005200ff147b82 */ /* 0x000e620000000800 */
[----:B--2---:R-:W-:-:S07]  /*09b0*/  IMAD R0, R7, R10, R6 ;  /* 0x0000000a07007224 */ /* 0x004fce00078e0206 */
[----:B------:R-:W2:Y:S01]  /*09c0*/  LDC R26, c[0x0][0x600] ;  /* 0x00018000ff1a7b82 */ /* 0x000ea20000000800 */
[-CC-:B----4-:R-:W-:Y:S02]  /*09d0*/  SHF.R.U64 R32, R22, R24.reuse, R9.reuse ;  /* 0x0000001816207219 */ /* 0x190fe40000001209 */
[----:B------:R-:W-:Y:S01]  /*09e0*/  SHF.R.U32.HI R7, RZ, R24, R9 ;  /* 0x00000018ff077219 */ /* 0x000fe20000011609 */
[----:B------:R-:W-:-:S04]  /*09f0*/  IMAD.MOV.U32 R9, RZ, RZ, 0x1 ;  /* 0x00000001ff097424 */ /* 0x000fc800078e00ff */
[----:B------:R-:W4:Y:S01]  /*0a00*/  LDC R21, c[0x0][0x648] ;  /* 0x00019200ff157b82 */ /* 0x000f220000000800 */
[-C--:B0-----:R-:W-:Y:S02]  /*0a10*/  SHF.L.U32 R6, R11, R28.reuse, RZ ;  /* 0x0000001c0b067219 */ /* 0x081fe400000006ff */
[--C-:B------:R-:W-:Y:S02]  /*0a20*/  SHF.R.U64 R24, R32, R28, R7.reuse ;  /* 0x0000001c20187219 */ /* 0x100fe40000001207 */
[----:B------:R-:W-:Y:S02]  /*0a30*/  LOP3.LUT R13, RZ, R6, RZ, 0x33, !PT ;  /* 0x00000006ff0d7212 */ /* 0x000fe400078e33ff */
[-C--:B------:R-:W-:Y:S01]  /*0a40*/  SHF.R.U32.HI R7, RZ, R28.reuse, R7 ;  /* 0x0000001cff077219 */ /* 0x080fe20000011607 */
[----:B------:R-:W0:Y:S01]  /*0a50*/  LDC R23, c[0x0][0x638] ;  /* 0x00018e00ff177b82 */ /* 0x000e220000000800 */
[----:B------:R-:W-:Y:S01]  /*0a60*/  SHF.L.U32 R12, R9, R28, RZ ;  /* 0x0000001c090c7219 */ /* 0x000fe200000006ff */
[----:B------:R-:W-:-:S06]  /*0a70*/  IMAD.MOV.U32 R6, RZ, RZ, R24 ;  /* 0x000000ffff067224 */ /* 0x000fcc00078e0018 */
[----:B------:R-:W0:Y:S01]  /*0a80*/  LDC R101, c[0x0][0x610] ;  /* 0x00018400ff657b82 */ /* 0x000e220000000800 */
[----:B-1-3--:R-:W-:Y:S05]  /*0a90*/  @!P0 BRA `(.L_x_6) ;  /* 0x0000000000288947 */ /* 0x00afea0003800000 */
[----:B------:R-:W1:Y:S02]  /*0aa0*/  LDC R11, c[0x0][0x64c] ;  /* 0x00019300ff0b7b82 */ /* 0x000e640000000800 */
[----:B-1----:R-:W-:-:S05]  /*0ab0*/  IADD3 R11, P0, R24, R11, RZ ;  /* 0x0000000b180b7210 */ /* 0x002fca0007f1e0ff */
        /* <DEDUP_REMOVED lines=8> */
.L_x_6:
[----:B----4-:R-:W-:Y:S01]  /*0b40*/  SHF.R.U64 R6, R6, R21, R7 ;  /* 0x0000001506067219 */ /* 0x010fe20000001207 */
[----:B--2---:R-:W-:Y:S01]  /*0b50*/  VIADD R7, R26, 0xffffffff ;  /* 0xffffffff1a077836 */ /* 0x004fe20000000000 */
[----:B------:R-:W-:Y:S01]  /*0b60*/  LOP3.LUT R13, R32, R13, RZ, 0xc0, !PT ;  /* 0x0000000d200d7212 */ /* 0x000fe200078ec0ff */
[----:B------:R-:W-:Y:S02]  /*0b70*/  IMAD.MOV R15, RZ, RZ, -R15 ;  /* 0x000000ffff0f7224 */ /* 0x000fe400078e0a0f */
[----:B------:R-:W-:Y:S02]  /*0b80*/  IMAD.MOV R8, RZ, RZ, -R6 ;  /* 0x000000ffff087224 */ /* 0x000fe400078e0a06 */
[----:B------:R-:W-:Y:S01]  /*0b90*/  IMAD R13, R12, R6, R13 ;  /* 0x000000060c0d7224 */ /* 0x000fe200078e020d */
[----:B------:R-:W-:Y:S01]  /*0ba0*/  LOP3.LUT R6, R22, R7, RZ, 0xc0, !PT ;  /* 0x0000000716067212 */ /* 0x000fe200078ec0ff */
[----:B------:R-:W-:Y:S02]  /*0bb0*/  @P3 IMAD R0, R20, R15, R5 ;  /* 0x0000000f14003224 */ /* 0x000fe400078e0205 */
[----:B0-----:R-:W-:-:S02]  /*0bc0*/  IMAD R5, R8, R23, R24 ;  /* 0x0000001708057224 */ /* 0x001fc400078e0218 */
[----:B------:R-:W-:Y:S02]  /*0bd0*/  IMAD R101, R13, R101, R0 ;  /* 0x000000650d657224 */ /* 0x000fe400078e0200 */
[----:B------:R-:W-:Y:S02]  /*0be0*/  IMAD R6, R5, R26, R6 ;  /* 0x0000001a05067224 */ /* 0x000fe400078e0206 */
[----:B------:R-:W-:-:S03]  /*0bf0*/  IMAD.MOV.U32 R0, RZ, RZ, 0x1 ;  /* 0x00000001ff007424 */ /* 0x000fc600078e00ff */
[----:B------:R-:W-:Y:S02]  /*0c00*/  SEL R100, R6, R101, !P3 ;  /* 0x0000006506647207 */ /* 0x000fe40005800000 */
[----:B------:R-:W-:-:S07]  /*0c10*/  SEL R101, R101, R6, !P3 ;  /* 0x0000000665657207 */ /* 0x000fce0005800000 */
.L_x_4:
[----:B------:R-:W-:-:S08]  /*0c20*/  NOP ;  /* 0x0000000000007918 */ /* 0x000fd00000000000 */
[----:B------:R-:W0:Y:S02]  /*0c30*/  USETMAXREG.TRY_ALLOC.CTAPOOL UP0, 0xe8 ;  /* 0x000000e8000079c8 */ /* 0x000e240008000600 */
[----:B0-----:R-:W-:-:S13]  /*0c40*/  PLOP3.LUT P0, PT, PT, PT, UP0, 0x80, 0x0 ;  /* 0x000000000000781c */ /* 0x001fda0003f0f008 */
[----:B------:R-:W-:Y:S05]  /*0c50*/  @!P0 BRA `(.L_x_4) ;  /* 0xfffffffc00f08947 */ /* 0x000fea000383ffff */
[----:B------:R-:W-:Y:S01]  /*0c60*/  ULDC.64 UR4, c[0x0][0x598] ;  /* 0x0001660000047ab9 */ /* 0x000fe20000000a00 */
[----:B------:R-:W-:Y:S01]  /*0c70*/  ULDC.64 UR38, c[0x0][0x208] ;  /* 0x0000820000267ab9 */ /* 0x000fe20000000a00 */
[----:B------:R-:W-:-:S04]  /*0c80*/  ISETP.NE.U32.AND P0, PT, RZ, UR4, PT ;  /* 0x00000004ff007c0c */ /* 0x000fc8000bf05070 */
[----:B------:R-:W-:-:S13]  /*0c90*/  ISETP.NE.AND.EX P0, PT, RZ, UR5, PT, P0 ;  /* 0x00000005ff007c0c */ /* 0x000fda000bf05300 */
[----:B------:R-:W-:Y:S05]  /*0ca0*/  @!P0 BRA `(.L_x_7) ;  /* 0x00000000001c8947 */ /* 0x000fea0003800000 */
[----:B------:R-:W0:Y:S02]  /*0cb0*/  LDC.64 R6, c[0x0][0x598] ;  /* 0x00016600ff067b82 */ /* 0x000e240000000a00 */
[----:B0-----:R-:W2:Y:S02]  /*0cc0*/  LDG.E.64 R6, desc[UR38][R6.64] ;  /* 0x0000002606067981 */ /* 0x001ea4000c1e1b00 */
[----:B--2---:R-:W-:-:S04]  /*0cd0*/  ISETP.NE.U32.AND P0, PT, R6, RZ, PT ;  /* 0x000000ff0600720c */ /* 0x004fc80003f05070 */
[----:B------:R-:W-:-:S13]  /*0ce0*/  ISETP.NE.AND.EX P0, PT, R7, RZ, PT, P0 ;  /* 0x000000ff0700720c */ /* 0x000fda0003f05300 */
[----:B------:R-:W-:Y:S05]  /*0cf0*/  @!P0 BRA `(.L_x_7) ;  /* 0x0000000000088947 */ /* 0x000fea0003800000 */
[----:B------:R0:W5:Y:S01]  /*0d00*/  LD.E R19, desc[UR38][R6.64] ;  /* 0x0000002606137980 */ /* 0x000162000c101900 */
[----:B------:R-:W-:Y:S05]  /*0d10*/  BRA `(.L_x_8) ;  /* 0x0000000000247947 */ /* 0x000fea0003800000 */
.L_x_7:
[----:B------:R-:W-:Y:S02]  /*0d20*/  ULDC.64 UR4, c[0x0][0x588] ;  /* 0x0001620000047ab9 */ /* 0x000fe40000000a00 */
[----:B------:R-:W-:-:S04]  /*0d30*/  ISETP.NE.U32.AND P0, PT, RZ, UR4, PT ;  /* 0x00000004ff007c0c */ /* 0x000fc8000bf05070 */
[----:B------:R-:W-:-:S13]  /*0d40*/  ISETP.NE.AND.EX P0, PT, RZ, UR5, PT, P0 ;  /* 0x00000005ff007c0c */ /* 0x000fda000bf05300 */
[----:B------:R-:W-:Y:S05]  /*0d50*/  @!P0 BRA `(.L_x_9) ;  /* 0x00000000000c8947 */ /* 0x000fea0003800000 */
[----:B------:R-:W0:Y:S02]  /*0d60*/  LDC.64 R6, c[0x0][0x588] ;  /* 0x00016200ff067b82 */ /* 0x000e240000000a00 */
[----:B0-----:R1:W5:Y:S01]  /*0d70*/  LDG.E R19, desc[UR38][R6.64] ;  /* 0x0000002606137981 */ /* 0x001362000c1e1900 */
[----:B------:R-:W-:Y:S05]  /*0d80*/  BRA `(.L_x_8) ;  /* 0x0000000000087947 */ /* 0x000fea0003800000 */
.L_x_9:
[----:B------:R-:W-:Y:S02]  /*0d90*/  ULDC UR4, c[0x0][0x580] ;  /* 0x0001600000047ab9 */ /* 0x000fe40000000800 */
[----:B------:R-:W-:-:S07]  /*0da0*/  IMAD.U32 R19, RZ, RZ, UR4 ;  /* 0x00000004ff137e24 */ /* 0x000fce000f8e00ff */
.L_x_8:
[----:B------:R-:W-:Y:S02]  /*0db0*/  ULDC.64 UR4, c[0x0][0x5a0] ;  /* 0x0001680000047ab9 */ /* 0x000fe40000000a00 */
[----:B------:R-:W-:-:S04]  /*0dc0*/  ISETP.NE.U32.AND P0, PT, RZ, UR4, PT ;  /* 0x00000004ff007c0c */ /* 0x000fc8000bf05070 */
[----:B------:R-:W-:-:S13]  /*0dd0*/  ISETP.NE.AND.EX P0, PT, RZ, UR5, PT, P0 ;  /* 0x00000005ff007c0c */ /* 0x000fda000bf05300 */
[----:B------:R-:W-:Y:S05]  /*0de0*/  @!P0 BRA `(.L_x_10) ;  /* 0x00000000001c8947 */ /* 0x000fea0003800000 */
[----:B01----:R-:W0:Y:S02]  /*0df0*/  LDC.64 R6, c[0x0][0x5a0] ;  /* 0x00016800ff067b82 */ /* 0x003e240000000a00 */
[----:B0-----:R-:W2:Y:S02]  /*0e00*/  LDG.E.64 R6, desc[UR38][R6.64] ;  /* 0x0000002606067981 */ /* 0x001ea4000c1e1b00 */
[----:B--2---:R-:W-:-:S04]  /*0e10*/  ISETP.NE.U32.AND P0, PT, R6, RZ, PT ;  /* 0x000000ff0600720c */ /* 0x004fc80003f05070 */
[----:B------:R-:W-:-:S13]  /*0e20*/  ISETP.NE.AND.EX P0, PT, R7, RZ, PT, P0 ;  /* 0x000000ff0700720c */ /* 0x000fda0003f05300 */
[----:B------:R-:W-:Y:S05]  /*0e30*/  @!P0 BRA `(.L_x_10) ;  /* 0x0000000000088947 */ /* 0x000fea0003800000 */
[----:B------:R0:W5:Y:S01]  /*0e40*/  LD.E R88, desc[UR38][R6.64] ;  /* 0x0000002606587980 */ /* 0x000162000c101900 */
[----:B------:R-:W-:Y:S05]  /*0e50*/  BRA `(.L_x_11) ;  /* 0x0000000000247947 */ /* 0x000fea0003800000 */
.L_x_10:
[----:B------:R-:W-:Y:S02]  /*0e60*/  ULDC.64 UR4, c[0x0][0x590] ;  /* 0x0001640000047ab9 */ /* 0x000fe40000000a00 */
[----:B------:R-:W-:-:S04]  /*0e70*/  ISETP.NE.U32.AND P0, PT, RZ, UR4, PT ;  /* 0x00000004ff007c0c */ /* 0x000fc8000bf05070 */
[----:B------:R-:W-:-:S13]  /*0e80*/  ISETP.NE.AND.EX P0, PT, RZ, UR5, PT, P0 ;  /* 0x00000005ff007c0c */ /* 0x000fda000bf05300 */
[----:B------:R-:W-:Y:S05]  /*0e90*/  @!P0 BRA `(.L_x_12) ;  /* 0x00000000000c8947 */ /* 0x000fea0003800000 */
[----:B------:R-:W2:Y:S02]  /*0ea0*/  LDC.64 R88, c[0x0][0x590] ;  /* 0x00016400ff587b82 */ /* 0x000ea40000000a00 */
[----:B--2---:R2:W5:Y:S01]  /*0eb0*/  LDG.E R88, desc[UR38][R88.64] ;  /* 0x0000002658587981 */ /* 0x004562000c1e1900 */
[----:B------:R-:W-:Y:S05]  /*0ec0*/  BRA `(.L_x_11) ;  /* 0x0000000000087947 */ /* 0x000fea0003800000 */
.L_x_12:
[----:B------:R-:W-:Y:S02]  /*0ed0*/  ULDC UR4, c[0x0][0x584] ;  /* 0x0001610000047ab9 */ /* 0x000fe40000000800 */
[----:B------:R-:W-:-:S07]  /*0ee0*/  IMAD.U32 R88, RZ, RZ, UR4 ;  /* 0x00000004ff587e24 */ /* 0x000fce000f8e00ff */
.L_x_11:
[----:B------:R-:W-:-:S13]  /*0ef0*/  LOP3.LUT P0, RZ, R0, 0xff, RZ, 0xc0, !PT ;  /* 0x000000ff00ff7812 */ /* 0x000fda000780c0ff */
[----:B------:R-:W-:Y:S05]  /*0f00*/  @!P0 EXIT ;  /* 0x000000000000894d */ /* 0x000fea0003800000 */
[----:B------:R-:W3:Y:S01]  /*0f10*/  LDC R90, c[0x0][0x658] ;  /* 0x00019600ff5a7b82 */ /* 0x000ee20000000800 */
[----:B------:R-:W-:Y:S01]  /*0f20*/  ULDC.64 UR6, c[0x0][0x288] ;  /* 0x0000a20000067ab9 */ /* 0x000fe20000000a00 */
[----:B------:R-:W-:Y:S01]  /*0f30*/  LOP3.LUT R14, R14, 0x1, RZ, 0xc0, !PT ;  /* 0x000000010e0e7812 */ /* 0x000fe200078ec0ff */
[----:B------:R-:W-:Y:S01]  /*0f40*/  UIADD3 UR4, UR7, 0x1f, URZ ;  /* 0x0000001f07047890 */ /* 0x000fe2000fffe03f */
[----:B------:R-:W-:Y:S01]  /*0f50*/  SHF.R.U32.HI R0, RZ, 0x2, R3 ;  /* 0x00000002ff007819 */ /* 0x000fe20000011603 */
[----:B01----:R-:W-:Y:S01]  /*0f60*/  IMAD.MOV.U32 R7, RZ, RZ, -0x1 ;  /* 0xffffffffff077424 */ /* 0x003fe200078e00ff */
[----:B------:R-:W-:Y:S01]  /*0f70*/  SHF.R.U32.HI R4, RZ, 0x1, R4 ;  /* 0x00000001ff047819 */ /* 0x000fe20000011604 */
[----:B------:R-:W-:Y:S01]  /*0f80*/  USHF.R.S32.HI UR5, URZ, 0x1f, UR4 ;  /* 0x0000001f3f057899 */ /* 0x000fe20008011404 */
[----:B------:R-:W0:Y:S01]  /*0f90*/  LDC.64 R92, c[0x0][0x5c8] ;  /* 0x00017200ff5c7b82 */ /* 0x000e220000000a00 */
[----:B------:R-:W-:Y:S01]  /*0fa0*/  IMAD.SHL.U32 R5, R14, 0x40, RZ ;  /* 0x000000400e057824 */ /* 0x000fe200078e00ff */
[----:B------:R-:W-:Y:S01]  /*0fb0*/  LOP3.LUT R0, R0, 0x7, RZ, 0xc0, !PT ;  /* 0x0000000700007812 */ /* 0x000fe200078ec0ff */
[----:B------:R-:W-:Y:S01]  /*0fc0*/  ULEA.HI UR5, UR5, UR4, URZ, 0x5 ;  /* 0x0000000405057291 */ /* 0x000fe2000f8f283f */
[----:B------:R-:W-:Y:S01]  /*0fd0*/  LOP3.LUT R23, R4, 0x30, RZ, 0xc0, !PT ;  /* 0x0000003004177812 */ /* 0x000fe200078ec0ff */
[----:B------:R-:W-:Y:S01]  /*0fe0*/  IMAD.MOV.U32 R9, RZ, RZ, 0x1 ;  /* 0x00000001ff097424 */ /* 0x000fe200078e00ff */
[--C-:B------:R-:W-:Y:S01]  /*0ff0*/  LOP3.LUT R22, R5, 0x40, R0.reuse, 0xe2, !PT ;  /* 0x0000004005167812 */ /* 0x100fe200078ee200 */
[----:B------:R-:W-:Y:S01]  /*1000*/  USHF.R.S32.HI UR43, URZ, 0x5, UR5 ;  /* 0x000000053f2b7899 */ /* 0x000fe20008011405 */
[----:B------:R-:W1:Y:S01]  /*1010*/  LDC R95, c[0x0][0x600] ;  /* 0x00018000ff5f7b82 */ /* 0x000e620000000800 */
[-C--:B------:R-:W-:Y:S01]  /*1020*/  IADD3 R5, RZ, -R23.reuse, -R0 ;  /* 0x80000017ff057210 */ /* 0x080fe20007ffe800 */
[----:B------:R-:W-:Y:S01]  /*1030*/  IMAD.U32 R6, RZ, RZ, UR6 ;  /* 0x00000006ff067e24 */ /* 0x000fe2000f8e00ff */
[C---:B--2---:R-:W-:Y:S01]  /*1040*/  LOP3.LUT R89, R3.reuse, 0x3, RZ, 0xc0, !PT ;  /* 0x0000000303597812 */ /* 0x044fe200078ec0ff */
[----:B------:R-:W-:Y:S01]  /*1050*/  UISETP.LT.AND UP0, UPT, UR43, 0x1, UPT ;  /* 0x000000012b00788c */ /* 0x000fe2000bf01270 */
[----:B------:R-:W-:Y:S01]  /*1060*/  LOP3.LUT R94, R3, 0x80, RZ, 0xc0, !PT ;  /* 0x00000080035e7812 */ /* 0x000fe200078ec0ff */
[----:B------:R-:W-:Y:S01]  /*1070*/  IMAD R5, R14, -0x40, R5 ;  /* 0xffffffc00e057824 */ /* 0x000fe200078e0205 */
[----:B------:R-:W-:Y:S01]  /*1080*/  ULDC UR4, c[0x0][0x284] ;  /* 0x0000a10000047ab9 */ /* 0x000fe20000000800 */
[-C--:B---3--:R-:W-:Y:S01]  /*1090*/  SHF.L.U32 R7, R7, R90.reuse, RZ ;  /* 0x0000005a07077219 */ /* 0x088fe200000006ff */
[----:B------:R-:W-:Y:S01]  /*10a0*/  USEL UR44, UR43, 0x1, UP0 ;  /* 0x000000012b2c7887 */ /* 0x000fe20008000000 */
[----:B------:R-:W-:Y:S01]  /*10b0*/  LOP3.LUT R22, R22, R23, RZ, 0xfc, !PT ;  /* 0x0000001716167212 */ /* 0x000fe200078efcff */
[----:B------:R-:W-:Y:S01]  /*10c0*/  IMAD R89, R89, -0x2, R6 ;  /* 0xfffffffe59597824 */ /* 0x000fe200078e0206 */
[----:B------:R-:W-:Y:S01]  /*10d0*/  SHF.L.U32 R90, R9, R90, RZ ;  /* 0x0000005a095a7219 */ /* 0x000fe200000006ff */
[----:B------:R-:W-:Y:S01]  /*10e0*/  VIADD R97, R5, UR4 ;  /* 0x0000000405617c36 */ /* 0x000fe20008000000 */
[----:B------:R-:W-:Y:S01]  /*10f0*/  LOP3.LUT R98, R18, 0x1, RZ, 0xfc, !PT ;  /* 0x0000000112627812 */ /* 0x000fe200078efcff */
[----:B------:R-:W-:Y:S01]  /*1100*/  IMAD.MOV.U32 R23, RZ, RZ, RZ ;  /* 0x000000ffff177224 */ /* 0x000fe200078e00ff */
[C---:B0-----:R-:W-:Y:S01]  /*1110*/  SHF.L.U64.HI R91, R92.reuse, 0x3, R93 ;  /* 0x000000035c5b7819 */ /* 0x041fe2000001025d */
[----:B------:R-:W-:Y:S01]  /*1120*/  IMAD.SHL.U32 R92, R92, 0x8, RZ ;  /* 0x000000085c5c7824 */ /* 0x000fe200078e00ff */
[----:B------:R-:W-:Y:S01]  /*1130*/  SHF.R.U32.HI R94, RZ, 0x7, R94 ;  /* 0x00000007ff5e7819 */ /* 0x000fe2000001165e */
[----:B------:R-:W-:Y:S01]  /*1140*/  IMAD.SHL.U32 R93, R3, 0x2, RZ ;  /* 0x00000002035d7824 */ /* 0x000fe200078e00ff */
[----:B------:R-:W-:Y:S01]  /*1150*/  LOP3.LUT R96, RZ, R7, RZ, 0x33, !PT ;  /* 0x00000007ff607212 */ /* 0x000fe200078e33ff */
[----:B------:R-:W-:Y:S01]  /*1160*/  UIADD3 UR44, UR43, -UR44, URZ ;  /* 0x8000002c2b2c7290 */ /* 0x000fe2000fffe03f */
[----:B------:R-:W-:Y:S01]  /*1170*/  UMOV UR40, URZ ;  /* 0x0000003f00287c82 */ /* 0x000fe20008000000 */
[----:B-1----:R-:W-:Y:S01]  /*1180*/  VIADD R95, R95, 0xffffffff ;  /* 0xffffffff5f5f7836 */ /* 0x002fe20000000000 */
[----:B------:R-:W-:-:S09]  /*1190*/  UMOV UR41, URZ ;  /* 0x0000003f00297c82 */ /* 0x000fd20008000000 */
.L_x_158:
[----:B0-----:R-:W0:Y:S01]  /*11a0*/  SHFL.IDX PT, R0, R94, RZ, 0x1f ;  /* 0x00001fff5e007589 */ /* 0x001e2200000e0000 */
[----:B-1----:R-:W1:Y:S01]  /*11b0*/  S2UR UR7, SR_CgaCtaId ;  /* 0x00000000000779c3 */ /* 0x002e620000008800 */
[----:B------:R-:W-:Y:S01]  /*11c0*/  UMOV UR6, 0x400 ;  /* 0x0000040000067882 */ /* 0x000fe20000000000 */
[----:B0-----:R-:W-:Y:S01]  /*11d0*/  R2UR UR4, R0 ;  /* 0x00000000000472ca */ /* 0x001fe200000e0000 */
[----:B-1----:R-:W-:-:S12]  /*11e0*/  ULEA UR46, UR7, UR6, 0x18 ;  /* 0x00000006072e7291 */ /* 0x002fd8000f8ec03f */
[----:B------:R-:W-:-:S04]  /*11f0*/  ULEA.HI UR5, UR4, UR4, URZ, 0x1 ;  /* 0x0000000404057291 */ /* 0x000fc8000f8f083f */
[----:B------:R-:W-:-:S04]  /*1200*/  ULOP3.LUT UR5, UR5, 0x7fffe, URZ, 0xc0, !UPT ;  /* 0x0007fffe05057892 */ /* 0x000fc8000f8ec03f */
[----:B------:R-:W-:-:S03]  /*1210*/  UIADD3 UR5, UR4, -UR5, URZ ;  /* 0x8000000504057290 */ /* 0x000fc6000fffe03f */
[----:B------:R-:W-:Y:S01]  /*1220*/  ULDC UR4, c[0x0][0x28c] ;  /* 0x0000a30000047ab9 */ /* 0x000fe20000000800 */
[----:B------:R-:W-:Y:S01]  /*1230*/  ULEA UR5, UR5, UR46, 0xd ;  /* 0x0000002e05057291 */ /* 0x000fe2000f8e683f */
[----:B------:R-:W-:-:S03]  /*1240*/  ISETP.LT.AND P0, PT, RZ, UR4, PT ;  /* 0x00000004ff007c0c */ /* 0x000fc6000bf01270 */
[----:B------:R-:W-:-:S04]  /*1250*/  UIADD3 UR5, UR5, 0x100, URZ ;  /* 0x0000010005057890 */ /* 0x000fc8000fffe03f */
[----:B------:R-:W-:-:S04]  /*1260*/  USHF.R.U32.HI UR5, URZ, 0x4, UR5 ;  /* 0x000000043f057899 */ /* 0x000fc80008011605 */
[----:B------:R-:W-:-:S04]  /*1270*/  ULOP3.LUT UR5, UR5, 0x3fff, URZ, 0xc0, !UPT ;  /* 0x00003fff05057892 */ /* 0x000fc8000f8ec03f */
[----:B------:R-:W-:Y:S01]  /*1280*/  ULOP3.LUT UR45, UR5, 0x10000, URZ, 0xfc, !UPT ;  /* 0x00010000052d7892 */ /* 0x000fe2000f8efc3f */
[----:B---345:R-:W-:Y:S11]  /*1290*/  @P0 BRA `(.L_x_13) ;  /* 0x0000000000400947 */ /* 0x038ff60003800000 */
[----:B------:R-:W-:Y:S01]  /*12a0*/  MOV R0, 0x0 ;  /* 0x0000000000007802 */ /* 0x000fe20000000f00 */
[----:B------:R-:W-:Y:S01]  /*12b0*/  ULDC.64 UR4, c[0x4][0x68] ;  /* 0x01001a0000047ab9 */ /* 0x000fe20000000a00 */
[----:B------:R-:W-:Y:S01]  /*12c0*/  ULDC.64 UR6, c[0x4][0x8] ;  /* 0x0100020000067ab9 */ /* 0x000fe20000000a00 */
[----:B------:R-:W-:Y:S01]  /*12d0*/  IMAD.U32 R4, RZ, RZ, UR4 ;  /* 0x00000004ff047e24 */ /* 0x000fe2000f8e00ff */
[----:B------:R0:W1:Y:S01]  /*12e0*/  LDC.64 R14, c[0x4][R0] ;  /* 0x01000000000e7b82 */ /* 0x0000620000000a00 */
[----:B------:R-:W-:Y:S01]  /*12f0*/  IMAD.U32 R5, RZ, RZ, UR5 ;  /* 0x00000005ff057e24 */ /* 0x000fe2000f8e00ff */
[----:B------:R-:W-:Y:S01]  /*1300*/  ULDC.64 UR4, c[0x4][0x70] ;  /* 0x01001c0000047ab9 */ /* 0x000fe20000000a00 */
[----:B------:R-:W-:Y:S02]  /*1310*/  IMAD.U32 R10, RZ, RZ, UR6 ;  /* 0x00000006ff0a7e24 */ /* 0x000fe4000f8e00ff */
[----:B------:R-:W-:Y:S02]  /*1320*/  IMAD.U32 R6, RZ, RZ, UR4 ;  /* 0x00000004ff067e24 */ /* 0x000fe4000f8e00ff */
[----:B------:R-:W-:-:S02]  /*1330*/  IMAD.U32 R7, RZ, RZ, UR5 ;  /* 0x00000005ff077e24 */ /* 0x000fc4000f8e00ff */
[----:B------:R-:W-:Y:S02]  /*1340*/  IMAD.U32 R11, RZ, RZ, UR7 ;  /* 0x00000007ff0b7e24 */ /* 0x000fe4000f8e00ff */
[----:B------:R-:W-:Y:S02]  /*1350*/  IMAD.MOV.U32 R8, RZ, RZ, 0x1e1 ;  /* 0x000001e1ff087424 */ /* 0x000fe400078e00ff */
[----:B------:R-:W-:Y:S02]  /*1360*/  IMAD.MOV.U32 R12, RZ, RZ, 0x1 ;  /* 0x00000001ff0c7424 */ /* 0x000fe400078e00ff */
[----:B0-----:R-:W-:-:S07]  /*1370*/  IMAD.MOV.U32 R13, RZ, RZ, RZ ;  /* 0x000000ffff0d7224 */ /* 0x001fce00078e00ff */
[----:B------:R-:W-:-:S07]  /*1380*/  LEPC R20, `(.L_x_13) ;  /* 0x000000001014794e */ /* 0x000fce0000000000 */
[----:B-1---5:R-:W-:Y:S05]  /*1390*/  CALL.ABS.NOINC R14 ;  /* 0x000000000e007343 */ /* 0x022fea0003c00000 */
.L_x_13:
[----:B------:R-:W-:-:S13]  /*13a0*/  ISETP.NE.AND P0, PT, R98, 0x3, PT ;  /* 0x000000036200780c */ /* 0x000fda0003f05270 */
[----:B------:R-:W-:Y:S05]  /*13b0*/  @!P0 BRA `(.L_x_14) ;  /* 0x0000000000048947 */ /* 0x000fea0003800000 */
[----:B------:R-:W-:Y:S01]  /*13c0*/  BPT.TRAP 0x1 ;  /* 0x000000040000795c */ /* 0x000fe20000300000 */
.L_x_14:
[----:B------:R-:W-:Y:S02]  /*13d0*/  IMAD.U32 R3, RZ, RZ, UR41 ;  /* 0x00000029ff037e24 */ /* 0x000fe4000f8e00ff */
[----:B------:R-:W-:-:S03]  /*13e0*/  IMAD.U32 R0, RZ, RZ, UR40 ;  /* 0x00000028ff007e24 */ /* 0x000fc6000f8e00ff */
[----:B------:R-:W-:Y:S02]  /*13f0*/  LEA R3, R3, UR46, 0x3 ;  /* 0x0000002e03037c11 */ /* 0x000fe4000f8e18ff */
[----:B------:R-:W-:-:S04]  /*1400*/  SHF.L.U32 R0, R0, 0x1f, RZ ;  /* 0x0000001f00007819 */ /* 0x000fc800000006ff */
[----:B------:R0:W1:Y:S01]  /*1410*/  SYNCS.PHASECHK.TRANS64.TRYWAIT P1, [R3+URZ], R0 ;  /* 0x00000000030075a7 */ /* 0x000062000802017f */
[----:B------:R-:W-:Y:S05]  /*1420*/  @!P0 BRA `(.L_x_15) ;  /* 0x0000000000048947 */ /* 0x000fea0003800000 */
[----:B------:R-:W-:Y:S01]  /*1430*/  BPT.TRAP 0x1 ;  /* 0x000000040000795c */ /* 0x000fe20000300000 */
.L_x_15:
[----:B------:R-:W-:-:S05]  /*1440*/  IMAD.U32 R4, RZ, RZ, UR44 ;  /* 0x0000002cff047e24 */ /* 0x000fca000f8e00ff */
[----:B------:R-:W-:Y:S01]  /*1450*/  ISETP.GE.AND P2, PT, R4, 0x1, PT ;  /* 0x000000010400780c */ /* 0x000fe20003f46270 */
[----:B-1----:R-:W-:-:S12]  /*1460*/  @P1 BRA `(.L_x_16) ;  /* 0x0000000000081947 */ /* 0x002fd80003800000 */
[----:B------:R-:W1:Y:S02]  /*1470*/  SYNCS.PHASECHK.TRANS64.TRYWAIT P1, [R3+URZ], R0 ;  /* 0x00000000030075a7 */ /* 0x000e64000802017f */
[----:B-1----:R-:W-:Y:S05]  /*1480*/  @!P1 BRA `(.L_x_17) ;  /* 0x0000006400509947 */ /* 0x002fea0003800000 */
.L_x_16:
[----:B------:R-:W-:Y:S05]  /*1490*/  WARPSYNC.ALL ;  /* 0x0000000000007948 */ /* 0x000fea0003800000 */
[----:B------:R-:W-:Y:S01]  /*14a0*/  UIADD3 UR4, UR46, 0xc100, URZ ;  /* 0x0000c1002e047890 */ /* 0x000fe2000fffe03f */
[----:B------:R-:W-:Y:S01]  /*14b0*/  WARPGROUP.ARRIVE ;  /* 0x00000000000079c5 */ /* 0x000fe20000000000 */
[----:B------:R-:W-:Y:S02]  /*14c0*/  ULEA UR5, UR41, UR45, 0xa ;  /* 0x0000002d29057291 */ /* 0x000fe4000f8e503f */
[----:B------:R-:W-:Y:S01]  /*14d0*/  USHF.R.U32.HI UR4, URZ, 0x4, UR4 ;  /* 0x000000043f047899 */ /* 0x000fe20008011604 */
[----:B------:R-:W-:Y:S01]  /*14e0*/  UMOV UR9, 0x40000040 ;  /* 0x4000004000097882 */ /* 0x000fe20000000000 */
[----:B------:R-:W-:-:S02]  /*14f0*/  UMOV UR11, 0x40000040 ;  /* 0x40000040000b7882 */ /* 0x000fc40000000000 */
[----:B------:R-:W-:Y:S01]  /*1500*/  ULOP3.LUT UR4, UR4, 0x3fff, URZ, 0xc0, !UPT ;  /* 0x00003fff04047892 */ /* 0x000fe2000f8ec03f */
[----:B------:R-:W-:-:S03]  /*1510*/  UMOV UR8, UR5 ;  /* 0x0000000500087c82 */ /* 0x000fc60008000000 */
[----:B------:R-:W-:-:S04]  /*1520*/  ULOP3.LUT UR4, UR4, 0x10000, URZ, 0xfc, !UPT ;  /* 0x0001000004047892 */ /* 0x000fc8000f8efc3f */
[----:B------:R-:W-:-:S07]  /*1530*/  ULEA UR6, UR41, UR4, 0xa ;  /* 0x0000000429067291 */ /* 0x000fce000f8e503f */
[----:B------:R-:W-:Y:S02]  /*1540*/  UMOV UR10, UR6 ;  /* 0x00000006000a7c82 */ /* 0x000fe40008000000 */
[----:B------:R-:W-:Y:S01]  /*1550*/  HGMMA.64x128x8.F32.TF32 R24, gdesc[UR8], RZ, !UPT, gsb0 ;  /* 0x05e00000081879f0 */ /* 0x000fe2000c0028ff */
[----:B------:R-:W-:Y:S02]  /*1560*/  UIADD3 UR8, UR5, 0x2, URZ ;  /* 0x0000000205087890 */ /* 0x000fe4000fffe03f */
[----:B------:R-:W-:Y:S01]  /*1570*/  UIADD3 UR10, UR6, 0x2, URZ ;  /* 0x00000002060a7890 */ /* 0x000fe2000fffe03f */
[----:B------:R-:W-:Y:S01]  /*1580*/  UMOV UR9, 0x40000040 ;  /* 0x4000004000097882 */ /* 0x000fe20000000000 */
[----:B------:R-:W-:Y:S01]  /*1590*/  UMOV UR11, 0x40000040 ;  /* 0x40000040000b7882 */ /* 0x000fe20000000000 */
[----:B------:R-:W-:Y:S02]  /*15a0*/  WARPGROUP.DEPBAR.LE gsb0, 0x0 ;  /* 0x00008000000079c5 */ /* 0x000fe40000010000 */
[----:B------:R-:W-:-:S06]  /*15b0*/  WARPGROUP.ARRIVE ;  /* 0x00000000000079c5 */ /* 0x000fcc0000000000 */
[----:B------:R-:W-:Y:S01]  /*15c0*/  HGMMA.64x128x8.F32.TF32 R24, gdesc[UR8], R24, gsb0 ;  /* 0x05e00000081879f0 */ /* 0x000fe20008002818 */
        /* <DEDUP_REMOVED lines=13> */
[----:B------:R-:W-:Y:S03]  /*16a0*/  HGMMA.64x128x8.F32.TF32 R24, gdesc[UR8], R24, gsb0 ;  /* 0x05e00000081879f0 */ /* 0x000fe60008002818 */
[----:B------:R-:W-:Y:S02]  /*16b0*/  WARPGROUP.DEPBAR.LE gsb0, 0x0 ;  /* 0x00008000000079c5 */ /* 0x000fe40000010000 */
[----:B------:R-:W-:Y:S05]  /*16c0*/  @!P2 BRA `(.L_x_18) ;  /* 0x00000004001ca947 */ /* 0x000fea0003800000 */
[----:B------:R-:W-:Y:S01]  /*16d0*/  UIADD3 UR5, UR41, 0x1, URZ ;  /* 0x0000000129057890 */ /* 0x000fe2000fffe03f */
[----:B01----:R-:W-:-:S03]  /*16e0*/  IMAD.U32 R0, RZ, RZ, UR44 ;  /* 0x0000002cff007e24 */ /* 0x003fc6000f8e00ff */
[----:B------:R-:W-:-:S04]  /*16f0*/  UISETP.NE.AND UP0, UPT, UR5, 0x3, UPT ;  /* 0x000000030500788c */ /* 0x000fc8000bf05270 */
[----:B------:R-:W-:Y:S02]  /*1700*/  USEL UR6, URZ, 0x1, UP0 ;  /* 0x000000013f067887 */ /* 0x000fe40008000000 */
[----:B------:R-:W-:Y:S02]  /*1710*/  USEL UR5, UR5, URZ, UP0 ;  /* 0x0000003f05057287 */ /* 0x000fe40008000000 */
[----:B------:R-:W-:-:S06]  /*1720*/  ULOP3.LUT UR6, UR40, UR6, URZ, 0x3c, !UPT ;  /* 0x0000000628067292 */ /* 0x000fcc000f8e3c3f */
[----:B------:R-:W-:Y:S01]  /*1730*/  IMAD.U32 R5, RZ, RZ, UR6 ;  /* 0x00000006ff057e24 */ /* 0x000fe2000f8e00ff */
[----:B------:R-:W-:-:S06]  /*1740*/  UMOV UR6, UR41 ;  /* 0x0000002900067c82 */ /* 0x000fcc0008000000 */
.L_x_25:
[----:B01----:R-:W-:Y:S05]  /*1750*/  @!P0 BRA `(.L_x_19) ;  /* 0x0000000000048947 */ /* 0x003fea0003800000 */
[----:B------:R-:W-:Y:S01]  /*1760*/  BPT.TRAP 0x1 ;  /* 0x000000040000795c */ /* 0x000fe20000300000 */
.L_x_19:
[----:B------:R-:W0:Y:S01]  /*1770*/  S2UR UR8, SR_CgaCtaId ;  /* 0x00000000000879c3 */ /* 0x000e220000008800 */
[----:B------:R-:W-:Y:S01]  /*1780*/  UMOV UR7, 0x400 ;  /* 0x0000040000077882 */ /* 0x000fe20000000000 */
[----:B------:R-:W-:Y:S01]  /*1790*/  SHF.L.U32 R3, R5, 0x1f, RZ ;  /* 0x0000001f05037819 */ /* 0x000fe200000006ff */
[----:B0-----:R-:W-:-:S04]  /*17a0*/  ULEA UR13, UR8, UR7, 0x18 ;  /* 0x00000007080d7291 */ /* 0x001fc8000f8ec03f */
[----:B------:R-:W-:-:S09]  /*17b0*/  ULEA UR7, UR5, UR13, 0x3 ;  /* 0x0000000d05077291 */ /* 0x000fd2000f8e183f */
[----:B------:R0:W1:Y:S01]  /*17c0*/  SYNCS.PHASECHK.TRANS64.TRYWAIT P1, [UR7], R3 ;  /* 0x00000003ff0075a7 */ /* 0x0000620008020147 */
[----:B------:R-:W-:Y:S05]  /*17d0*/  @!P0 BRA `(.L_x_20) ;  /* 0x0000000000048947 */ /* 0x000fea0003800000 */
[----:B------:R-:W-:Y:S01]  /*17e0*/  BPT.TRAP 0x1 ;  /* 0x000000040000795c */ /* 0x000fe20000300000 */
.L_x_20:
[----:B-1----:R-:W-:Y:S05]  /*17f0*/  @P1 BRA `(.L_x_21) ;  /* 0x0000000000081947 */ /* 0x002fea0003800000 */
[----:B------:R-:W1:Y:S02]  /*1800*/  SYNCS.PHASECHK.TRANS64.TRYWAIT P1, [UR7], R3 ;  /* 0x00000003ff0075a7 */ /* 0x000e640008020147 */
[----:B-1----:R-:W-:Y:S05]  /*1810*/  @!P1 BRA `(.L_x_22) ;  /* 0x0000006000809947 */ /* 0x002fea0003800000 */
.L_x_21:
[----:B------:R-:W-:Y:S01]  /*1820*/  ULEA UR7, UR5, UR45, 0xa ;  /* 0x0000002d05077291 */ /* 0x000fe2000f8e503f */
[----:B------:R-:W-:Y:S01]  /*1830*/  WARPGROUP.ARRIVE ;  /* 0x00000000000079c5 */ /* 0x000fe20000000000 */
[----:B------:R-:W-:Y:S01]  /*1840*/  ULEA UR12, UR5, UR4, 0xa ;  /* 0x00000004050c7291 */ /* 0x000fe2000f8e503f */
[----:B------:R-:W-:Y:S01]  /*1850*/  UMOV UR9, 0x40000040 ;  /* 0x4000004000097882 */ /* 0x000fe20000000000 */
[----:B------:R-:W-:-:S03]  /*1860*/  UMOV UR11, 0x40000040 ;  /* 0x40000040000b7882 */ /* 0x000fc60000000000 */
[----:B------:R-:W-:Y:S02]  /*1870*/  UMOV UR8, UR7 ;  /* 0x0000000700087c82 */ /* 0x000fe40008000000 */
[----:B------:R-:W-:Y:S02]  /*1880*/  UMOV UR10, UR12 ;  /* 0x0000000c000a7c82 */ /* 0x000fe40008000000 */
[----:B------:R-:W-:Y:S01]  /*1890*/  HGMMA.64x128x8.F32.TF32 R24, gdesc[UR8], R24, gsb0 ;  /* 0x05e00000081879f0 */ /* 0x000fe20008002818 */
[----:B------:R-:W-:Y:S02]  /*18a0*/  UIADD3 UR8, UR7, 0x2, URZ ;  /* 0x0000000207087890 */ /* 0x000fe4000fffe03f */
[----:B------:R-:W-:Y:S01]  /*18b0*/  UIADD3 UR10, UR12, 0x2, URZ ;  /* 0x000000020c0a7890 */ /* 0x000fe2000fffe03f */
[----:B------:R-:W-:Y:S01]  /*18c0*/  UMOV UR9, 0x40000040 ;  /* 0x4000004000097882 */ /* 0x000fe20000000000 */
[----:B------:R-:W-:Y:S01]  /*18d0*/  UMOV UR11, 0x40000040 ;  /* 0x40000040000b7882 */ /* 0x000fe20000000000 */
[----:B------:R-:W-:-:S02]  /*18e0*/  WARPGROUP.DEPBAR.LE gsb0, 0x0 ;  /* 0x00008000000079c5 */ /* 0x000fc40000010000 */
        /* <DEDUP_REMOVED lines=18> */
[----:B------:R-:W-:Y:S01]  /*1a10*/  BPT.TRAP 0x1 ;  /* 0x000000040000795c */ /* 0x000fe20000300000 */
.L_x_23:
[----:B------:R-:W-:Y:S01]  /*1a20*/  ULEA UR7, UR6, UR13, 0x3 ;  /* 0x0000000d06077291 */ /* 0x000fe2000f8e183f */
[----:B------:R-:W-:-:S03]  /*1a30*/  ISETP.GT.U32.AND P1, PT, R18, 0x1, PT ;  /* 0x000000011200780c */ /* 0x000fc60003f24070 */
[----:B------:R-:W-:-:S04]  /*1a40*/  UIADD3 UR7, UR7, 0x18, URZ ;  /* 0x0000001807077890 */ /* 0x000fc8000fffe03f */
[----:B------:R-:W-:-:S09]  /*1a50*/  UPRMT UR7, URZ, 0x654, UR7 ;  /* 0x000006543f077896 */ /* 0x000fd20008000007 */
[----:B------:R-:W-:Y:S01]  /*1a60*/  SYNCS.ARRIVE.TRANS64.RED.A1T0 RZ, [UR7], RZ ;  /* 0x000000ffffff79a7 */ /* 0x000fe20008100407 */
[----:B------:R-:W-:Y:S05]  /*1a70*/  @P1 BRA `(.L_x_24) ;  /* 0x0000000000041947 */ /* 0x000fea0003800000 */
[----:B------:R-:W-:Y:S01]  /*1a80*/  BPT.TRAP 0x1 ;  /* 0x000000040000795c */ /* 0x000fe20000300000 */
.L_x_24:
[----:B------:R-:W-:Y:S01]  /*1a90*/  UIADD3 UR5, UR5, 0x1, URZ ;  /* 0x0000000105057890 */ /* 0x000fe2000fffe03f */
[C---:B------:R-:W-:Y:S01]  /*1aa0*/  ISETP.GT.AND P1, PT, R0.reuse, 0x1, PT ;  /* 0x000000010000780c */ /* 0x040fe20003f24270 */
[----:B------:R-:W-:Y:S01]  /*1ab0*/  UIADD3 UR6, UR6, 0x1, URZ ;  /* 0x0000000106067890 */ /* 0x000fe2000fffe03f */
[----:B------:R-:W-:Y:S01]  /*1ac0*/  VIADD R0, R0, 0xffffffff ;  /* 0xffffffff00007836 */ /* 0x000fe20000000000 */
[----:B------:R-:W-:Y:S02]  /*1ad0*/  UISETP.NE.AND UP0, UPT, UR5, 0x3, UPT ;  /* 0x000000030500788c */ /* 0x000fe4000bf05270 */
[----:B------:R-:W-:Y:S02]  /*1ae0*/  UISETP.NE.AND UP1, UPT, UR6, 0x3, UPT ;  /* 0x000000030600788c */ /* 0x000fe4000bf25270 */
[----:B------:R-:W-:Y:S02]  /*1af0*/  USEL UR7, URZ, 0x1, UP0 ;  /* 0x000000013f077887 */ /* 0x000fe40008000000 */
[----:B------:R-:W-:-:S02]  /*1b00*/  USEL UR5, UR5, URZ, UP0 ;  /* 0x0000003f05057287 */ /* 0x000fc40008000000 */
[----:B------:R-:W-:Y:S02]  /*1b10*/  USEL UR6, UR6, URZ, UP1 ;  /* 0x0000003f06067287 */ /* 0x000fe40008800000 */
[----:B------:R-:W-:Y:S01]  /*1b20*/  LOP3.LUT R5, R5, UR7, RZ, 0x3c, !PT ;  /* 0x0000000705057c12 */ /* 0x000fe2000f8e3cff */
[----:B------:R-:W-:Y:S09]  /*1b30*/  @P1 BRA `(.L_x_25) ;  /* 0xfffffffc00041947 */ /* 0x000ff2000383ffff */
.L_x_18:
[----:B01----:R-:W0:Y:S02]  /*1b40*/  LDC R0, c[0x0][0x28c] ;  /* 0x0000a300ff007b82 */ /* 0x003e240000000800 */
[----:B0-----:R-:W-:-:S13]  /*1b50*/  ISETP.GE.AND P1, PT, R0, 0x1, PT ;  /* 0x000000010000780c */ /* 0x001fda0003f26270 */
[----:B------:R-:W-:Y:S05]  /*1b60*/  @!P1 BRA `(.L_x_26) ;  /* 0x0000000000409947 */ /* 0x000fea0003800000 */
[----:B------:R-:W-:Y:S05]  /*1b70*/  @!P0 BRA `(.L_x_27) ;  /* 0x0000000000048947 */ /* 0x000fea0003800000 */
[----:B------:R-:W-:Y:S01]  /*1b80*/  BPT.TRAP 0x1 ;  /* 0x000000040000795c */ /* 0x000fe20000300000 */
.L_x_27:
[----:B------:R-:W0:Y:S01]  /*1b90*/  S2UR UR7, SR_CgaCtaId ;  /* 0x00000000000779c3 */ /* 0x000e220000008800 */
[----:B------:R-:W-:Y:S01]  /*1ba0*/  UIADD3 UR6, UR44, UR41, URZ ;  /* 0x000000292c067290 */ /* 0x000fe2000fffe03f */
[----:B------:R-:W-:-:S03]  /*1bb0*/  ISETP.GT.U32.AND P0, PT, R18, 0x1, PT ;  /* 0x000000011200780c */ /* 0x000fc60003f04070 */
[----:B------:R-:W-:-:S04]  /*1bc0*/  UIMAD.WIDE.U32 UR4, UR6, -0x55555555, URZ ;  /* 0xaaaaaaab060478a5 */ /* 0x000fc8000f8e003f */
[----:B------:R-:W-:-:S03]  /*1bd0*/  USHF.R.U32.HI UR4, URZ, 0x1, UR5 ;  /* 0x000000013f047899 */ /* 0x000fc60008011605 */
[----:B------:R-:W-:Y:S01]  /*1be0*/  UMOV UR5, 0x400 ;  /* 0x0000040000057882 */ /* 0x000fe20000000000 */
[----:B------:R-:W-:Y:S02]  /*1bf0*/  UIMAD UR6, UR4, -0x3, UR6 ;  /* 0xfffffffd040678a4 */ /* 0x000fe4000f8e0206 */
[----:B0-----:R-:W-:-:S04]  /*1c00*/  ULEA UR5, UR7, UR5, 0x18 ;  /* 0x0000000507057291 */ /* 0x001fc8000f8ec03f */
[----:B------:R-:W-:-:S04]  /*1c10*/  ULEA UR6, UR6, UR5, 0x3 ;  /* 0x0000000506067291 */ /* 0x000fc8000f8e183f */
[----:B------:R-:W-:-:S04]  /*1c20*/  UIADD3 UR6, UR6, 0x18, URZ ;  /* 0x0000001806067890 */ /* 0x000fc8000fffe03f */
[----:B------:R-:W-:-:S09]  /*1c30*/  UPRMT UR6, URZ, 0x654, UR6 ;  /* 0x000006543f067896 */ /* 0x000fd20008000006 */
[----:B------:R-:W-:Y:S01]  /*1c40*/  SYNCS.ARRIVE.TRANS64.RED.A1T0 RZ, [UR6], RZ ;  /* 0x000000ffffff79a7 */ /* 0x000fe20008100406 */
[----:B------:R-:W-:Y:S05]  /*1c50*/  @P0 BRA `(.L_x_26) ;  /* 0x0000000000040947 */ /* 0x000fea0003800000 */
[----:B------:R-:W-:Y:S01]  /*1c60*/  BPT.TRAP 0x1 ;  /* 0x000000040000795c */ /* 0x000fe20000300000 */
.L_x_26:
[----:B------:R-:W-:Y:S01]  /*1c70*/  IMAD.SHL.U32 R6, R100, 0x80, RZ ;  /* 0x0000008064067824 */ /* 0x000fe200078e00ff */
[----:B------:R-:W-:Y:S01]  /*1c80*/  UIADD3 UR41, UR43, UR41, URZ ;  /* 0x000000292b297290 */ /* 0x000fe2000fffe03f */
[----:B------:R-:W-:Y:S01]  /*1c90*/  SHF.R.S32.HI R11, RZ, 0x1f, R99 ;  /* 0x0000001fff0b7819 */ /* 0x000fe20000011463 */
[----:B------:R-:W-:Y:S01]  /*1ca0*/  UISETP.GE.U32.AND UP1, UPT, UR43, 0x3, UPT ;  /* 0x000000032b00788c */ /* 0x000fe2000bf26070 */
[----:B------:R-:W-:Y:S01]  /*1cb0*/  IMAD.SHL.U32 R10, R101, 0x80, RZ ;  /* 0x00000080650a7824 */ /* 0x000fe200078e00ff */
[----:B------:R-:W-:Y:S01]  /*1cc0*/  ULDC UR7, c[0x0][0x288] ;  /* 0x0000a20000077ab9 */ /* 0x000fe20000000800 */
[C---:B------:R-:W-:Y:S01]  /*1cd0*/  LOP3.LUT R8, R6.reuse, 0x6, R93, 0xf8, !PT ;  /* 0x0000000606087812 */ /* 0x040fe200078ef85d */
[----:B------:R-:W-:Y:S01]  /*1ce0*/  UISETP.GT.U32.AND UP0, UPT, UR41, 0x2, UPT ;  /* 0x000000022900788c */ /* 0x000fe2000bf04070 */
[----:B------:R-:W-:Y:S01]  /*1cf0*/  ISETP.GE.AND P0, PT, R6, UR7, PT ;  /* 0x0000000706007c0c */ /* 0x000fe2000bf06270 */
[----:B------:R-:W-:Y:S01]  /*1d00*/  ULDC.64 UR4, c[0x0][0x5d0] ;  /* 0x0001740000047ab9 */ /* 0x000fe20000000a00 */
[--C-:B------:R-:W-:Y:S01]  /*1d10*/  SHF.R.S32.HI R9, RZ, 0x1f, R8.reuse ;  /* 0x0000001fff097819 */ /* 0x100fe20000011408 */
[----:B------:R-:W-:Y:S01]  /*1d20*/  ULDC UR10, c[0x0][0x284] ;  /* 0x0000a100000a7ab9 */ /* 0x000fe20000000800 */
[----:B------:R-:W-:Y:S01]  /*1d30*/  IMAD R0, R11, UR4, RZ ;  /* 0x000000040b007c24 */ /* 0x000fe2000f8e02ff */
[----:B------:R-:W-:Y:S01]  /*1d40*/  UISETP.LT.U32.AND UP0, UPT, UR43, 0x3, UP0 ;  /* 0x000000032b00788c */ /* 0x000fe20008701070 */
[----:B------:R-:W-:Y:S01]  /*1d50*/  ISETP.GE.OR P0, PT, R10, UR10, P0 ;  /* 0x0000000a0a007c0c */ /* 0x000fe20008706670 */
[----:B------:R-:W-:Y:S01]  /*1d60*/  IMAD.WIDE.U32 R4, R99, UR4, R8 ;  /* 0x0000000463047c25 */ /* 0x000fe2000f8e0008 */
[----:B------:R-:W-:Y:S01]  /*1d70*/  ULDC.64 UR8, c[0x0][0x5c8] ;  /* 0x0001720000087ab9 */ /* 0x000fe20000000a00 */
[----:B------:R-:W-:-:S02]  /*1d80*/  USEL UR6, URZ, 0x1, !UP0 ;  /* 0x000000013f067887 */ /* 0x000fc4000c000000 */
[----:B------:R-:W-:Y:S01]  /*1d90*/  IMAD R3, R99, UR5, R0 ;  /* 0x0000000563037c24 */ /* 0x000fe2000f8e0200 */
[----:B------:R-:W-:Y:S01]  /*1da0*/  @UP1 UIMAD.WIDE.U32 UR4, UR41, -0x55555555, URZ ;  /* 0xaaaaaaab290418a5 */ /* 0x000fe2000f8e003f */
[----:B------:R-:W-:Y:S01]  /*1db0*/  IMAD.WIDE R100, R101, 0x80, R22 ;  /* 0x0000008065647825 */ /* 0x000fe200078e0216 */
[----:B------:R-:W-:Y:S02]  /*1dc0*/  ULOP3.LUT UR40, UR40, UR6, URZ, 0x3c, !UPT ;  /* 0x0000000628287292 */ /* 0x000fe4000f8e3c3f */
[----:B------:R-:W-:Y:S01]  /*1dd0*/  @UP1 USHF.R.U32.HI UR4, URZ, 0x1, UR5 ;  /* 0x000000013f041899 */ /* 0x000fe20008011605 */
[----:B------:R-:W-:Y:S02]  /*1de0*/  IMAD.IADD R5, R5, 0x1, R3 ;  /* 0x0000000105057824 */ /* 0x000fe400078e0203 */
[----:B------:R-:W-:Y:S01]  /*1df0*/  IMAD R3, R101, UR8, RZ ;  /* 0x0000000865037c24 */ /* 0x000fe2000f8e02ff */
[----:B------:R-:W-:Y:S01]  /*1e00*/  @UP1 ULOP3.LUT UR40, UR40, 0x1, UR4, 0x78, !UPT ;  /* 0x0000000128281892 */ /* 0x000fe2000f8e7804 */
[----:B------:R-:W-:-:S04]  /*1e10*/  IMAD.WIDE.U32 R102, R100, UR8, R4 ;  /* 0x0000000864667c25 */ /* 0x000fc8000f8e0004 */
[----:B------:R-:W-:Y:S02]  /*1e20*/  IMAD R7, R100, UR9, R3 ;  /* 0x0000000964077c24 */ /* 0x000fe4000f8e0203 */
[----:B------:R-:W-:Y:S01]  /*1e30*/  IMAD.MOV.U32 R0, RZ, RZ, -0x1 ;  /* 0xffffffffff007424 */ /* 0x000fe200078e00ff */
[----:B------:R-:W-:Y:S06]  /*1e40*/  @P0 BRA `(.L_x_28) ;  /* 0x0000004000100947 */ /* 0x000fec0003800000 */
[----:B-----5:R-:W-:Y:S01]  /*1e50*/  FSETP.NEU.AND P1, PT, R88, RZ, PT ;  /* 0x000000ff5800720b */ /* 0x020fe20003f2d000 */
[----:B------:R-:W-:Y:S01]  /*1e60*/  IMAD.IADD R4, R89, 0x1, -R6 ;  /* 0x0000000159047824 */ /* 0x000fe200078e0a06 */
[----:B------:R-:W-:Y:S01]  /*1e70*/  BSSY B0, `(.L_x_28) ;  /* 0x0000401000007945 */ /* 0x000fe20003800000 */
[----:B------:R-:W-:Y:S02]  /*1e80*/  IMAD.IADD R3, R97, 0x1, -R10 ;  /* 0x0000000161037824 */ /* 0x000fe400078e0a0a */
[----:B------:R-:W-:Y:S01]  /*1e90*/  IMAD.IADD R113, R103, 0x1, R7 ;  /* 0x0000000167717824 */ /* 0x000fe200078e0207 */
[----:B------:R-:W-:-:S04]  /*1ea0*/  ISETP.GT.AND P0, PT, R4, RZ, PT ;  /* 0x000000ff0400720c */ /* 0x000fc80003f04270 */
[----:B------:R-:W-:-:S03]  /*1eb0*/  ISETP.GT.AND P2, PT, R3, RZ, P0 ;  /* 0x000000ff0300720c */ /* 0x000fc60000744270 */
[----:B------:R-:W-:Y:S10]  /*1ec0*/  @!P1 BRA `(.L_x_29) ;  /* 0x0000002c001c9947 */ /* 0x000ff40003800000 */
[----:B------:R-:W0:Y:S01]  /*1ed0*/  LDC.64 R106, c[0x0][0x5b8] ;  /* 0x00016e00ff6a7b82 */ /* 0x000e220000000a00 */
[----:B------:R-:W-:-:S07]  /*1ee0*/  ULDC.64 UR4, c[0x0][0x5c0] ;  /* 0x0001700000047ab9 */ /* 0x000fce0000000a00 */
[----:B------:R-:W1:Y:S08]  /*1ef0*/  LDC.64 R108, c[0x0][0x5b0] ;  /* 0x00016c00ff6c7b82 */ /* 0x000e700000000a00 */
[----:B------:R-:W2:Y:S01]  /*1f00*/  LDC.64 R110, c[0x0][0x5a8] ;  /* 0x00016a00ff6e7b82 */ /* 0x000ea20000000a00 */
[-C--:B0-----:R-:W-:Y:S02]  /*1f10*/  IMAD R6, R11, R106.reuse, RZ ;  /* 0x0000006a0b067224 */ /* 0x081fe400078e02ff */
[----:B------:R-:W-:-:S04]  /*1f20*/  IMAD.WIDE.U32 R104, R99, R106, R8 ;  /* 0x0000006a63687225 */ /* 0x000fc800078e0008 */
[----:B------:R-:W-:Y:S02]  /*1f30*/  IMAD R103, R99, R107, R6 ;  /* 0x0000006b63677224 */ /* 0x000fe400078e0206 */
[-C--:B-1----:R-:W-:Y:S02]  /*1f40*/  IMAD R5, R101, R108.reuse, RZ ;  /* 0x0000006c65057224 */ /* 0x082fe400078e02ff */
[----:B------:R-:W-:Y:S02]  /*1f50*/  IMAD.IADD R13, R105, 0x1, R103 ;  /* 0x00000001690d7824 */ /* 0x000fe400078e0267 */
[----:B------:R-:W-:Y:S02]  /*1f60*/  IMAD.MOV.U32 R12, RZ, RZ, R104 ;  /* 0x000000ffff0c7224 */ /* 0x000fe400078e0068 */
[C---:B------:R-:W-:Y:S02]  /*1f70*/  IMAD R101, R100.reuse, R109, R5 ;  /* 0x0000006d64657224 */ /* 0x040fe400078e0205 */
[----:B------:R-:W-:-:S04]  /*1f80*/  IMAD.WIDE.U32 R6, R100, R108, R12 ;  /* 0x0000006c64067225 */ /* 0x000fc800078e000c */
[----:B------:R-:W-:Y:S01]  /*1f90*/  IMAD.IADD R5, R7, 0x1, R101 ;  /* 0x0000000107057824 */ /* 0x000fe200078e0265 */
[----:B--2---:R-:W-:-:S04]  /*1fa0*/  LEA R14, P1, R6, R110, 0x2 ;  /* 0x0000006e060e7211 */ /* 0x004fc800078210ff */
[----:B------:R-:W-:-:S05]  /*1fb0*/  LEA.HI.X R15, R6, R111, R5, 0x2, P1 ;  /* 0x0000006f060f7211 */ /* 0x000fca00008f1405 */
[----:B------:R0:W2:Y:S01]  /*1fc0*/  @P2 LDG.E.LTC128B R5, desc[UR38][R14.64] ;  /* 0x000000260e052981 */ /* 0x0000a2000c1e1920 */
[----:B------:R-:W-:Y:S01]  /*1fd0*/  LEA R10, P3, R102, UR4, 0x2 ;  /* 0x00000004660a7c11 */ /* 0x000fe2000f8610ff */
[----:B------:R-:W-:Y:S01]  /*1fe0*/  IMAD.WIDE.U32 R6, R100, R108, R8 ;  /* 0x0000006c64067225 */ /* 0x000fe200078e0008 */
[----:B------:R-:W-:Y:S01]  /*1ff0*/  ISETP.GT.AND P1, PT, R4, 0x1, PT ;  /* 0x000000010400780c */ /* 0x000fe20003f24270 */
[----:B------:R-:W-:Y:S02]  /*2000*/  BSSY B1, `(.L_x_30) ;  /* 0x0000012000017945 */ /* 0x000fe40003800000 */
[----:B------:R-:W-:Y:S02]  /*2010*/  IMAD.IADD R7, R101, 0x1, R7 ;  /* 0x0000000165077824 */ /* 0x000fe400078e0207 */
[----:B------:R-:W-:Y:S01]  /*2020*/  IMAD.WIDE.U32 R20, R99, R106, R6 ;  /* 0x0000006a63147225 */ /* 0x000fe200078e0006 */
[----:B0-----:R-:W-:-:S03]  /*2030*/  SHF.L.U64.HI R15, R108, 0x3, R109 ;  /* 0x000000036c0f7819 */ /* 0x001fc6000001026d */
[----:B------:R-:W-:Y:S01]  /*2040*/  IMAD.IADD R7, R103, 0x1, R21 ;  /* 0x0000000167077824 */ /* 0x000fe200078e0215 */
[----:B------:R-:W-:Y:S01]  /*2050*/  LEA R6, P4, R20, R110, 0x2 ;  /* 0x0000006e14067211 */ /* 0x000fe200078810ff */
[----:B------:R-:W-:-:S03]  /*2060*/  IMAD.SHL.U32 R14, R108, 0x8, RZ ;  /* 0x000000086c0e7824 */ /* 0x000fc600078e00ff */
[----:B------:R-:W-:Y:S01]  /*2070*/  LEA.HI.X R7, R20, R111, R7, 0x2, P4 ;  /* 0x0000006f14077211 */ /* 0x000fe200020f1407 */
[----:B------:R-:W-:Y:S01]  /*2080*/  IMAD.WIDE.U32 R20, R100, R108, R14 ;  /* 0x0000006c64147225 */ /* 0x000fe200078e000e */
[----:B--2---:R-:W-:-:S05]  /*2090*/  LOP3.LUT R11, R5, 0xffffe000, RZ, 0xc0, !PT ;  /* 0xffffe000050b7812 */ /* 0x004fca00078ec0ff */
[----:B------:R-:W-:-:S04]  /*20a0*/  FMUL R11, R11, R88 ;  /* 0x000000580b0b7220 */ /* 0x000fc80000400000 */
[----:B------:R-:W-:Y:S01]  /*20b0*/  FFMA R107, R24, R19, R11 ;  /* 0x00000013186b7223 */ /* 0x000fe2000000000b */
[----:B------:R-:W-:Y:S02]  /*20c0*/  LEA.HI.X R11, R102, UR5, R113, 0x2, P3 ;  /* 0x00000005660b7c11 */ /* 0x000fe400098f1471 */
[----:B------:R-:W-:Y:S02]  /*20d0*/  ISETP.GT.AND P3, PT, R3, RZ, P1 ;  /* 0x000000ff0300720c */ /* 0x000fe40000f64270 */
[----:B------:R-:W-:-:S05]  /*20e0*/  F2FP.TF32.F32.PACK_B R107, R107 ;  /* 0x0000006bff6b723e */ /* 0x000fca00024050ff */
[----:B------:R0:W-:Y:S06]  /*20f0*/  @P2 STG.E desc[UR38][R10.64], R107 ;  /* 0x0000006b0a002986 */ /* 0x0001ec000c101926 */
[----:B------:R-:W-:Y:S05]  /*2100*/  @!P3 BRA `(.L_x_31) ;  /* 0x000000000004b947 */ /* 0x000fea0003800000 */
[----:B------:R1:W5:Y:S02]  /*2110*/  LDG.E.LTC128B R5, desc[UR38][R6.64+0x4] ;  /* 0x0000042606057981 */ /* 0x000364000c1e1920 */
.L_x_31:
[----:B------:R-:W-:Y:S05]  /*2120*/  BSYNC B1 ;  /* 0x0000000000017941 */ /* 0x000fea0003800000 */
.L_x_30:
[----:B-----5:R-:W-:Y:S01]  /*2130*/  LOP3.LUT R15, R5, 0xffffe000, RZ, 0xc0, !PT ;  /* 0xffffe000050f7812 */ /* 0x020fe200078ec0ff */
[----:B------:R-:W-:Y:S01]  /*2140*/  IMAD.IADD R101, R101, 0x1, R21 ;  /* 0x0000000165657824 */ /* 0x000fe200078e0215 */
[----:B------:R-:W-:Y:S01]  /*2150*/  IADD3 R104, P2, R104, R20, RZ ;  /* 0x0000001468687210 */ /* 0x000fe20007f5e0ff */
[----:B------:R-:W-:Y:S01]  /*2160*/  IMAD.MOV.U32 R24, RZ, RZ, R5 ;  /* 0x000000ffff187224 */ /* 0x000fe200078e0005 */
[----:B------:R-:W-:Y:S01]  /*2170*/  ISETP.GT.AND P0, PT, R3, 0x8, P0 ;  /* 0x000000080300780c */ /* 0x000fe20000704270 */
[----:B------:R-:W-:Y:S02]  /*2180*/  FMUL R12, R15, R88 ;  /* 0x000000580f0c7220 */ /* 0x000fe40000400000 */
[----:B------:R-:W-:Y:S01]  /*2190*/  IMAD.X R13, R101, 0x1, R13, P2 ;  /* 0x00000001650d7824 */ /* 0x000fe200010e060d */
[----:B------:R-:W-:Y:S01]  /*21a0*/  LEA R14, P2, R104, R110, 0x2 ;  /* 0x0000006e680e7211 */ /* 0x000fe200078410ff */
[----:B------:R-:W-:-:S03]  /*21b0*/  FFMA R25, R25, R19, R12 ;  /* 0x0000001319197223 */ /* 0x000fc6000000000c */
[----:B------:R-:W-:Y:S02]  /*21c0*/  LEA.HI.X R15, R104, R111, R13, 0x2, P2 ;  /* 0x0000006f680f7211 */ /* 0x000fe400010f140d */
[----:B------:R-:W-:-:S05]  /*21d0*/  F2FP.TF32.F32.PACK_B R25, R25 ;  /* 0x00000019ff19723e */ /* 0x000fca00024050ff */
[----:B------:R2:W-:Y:S04]  /*21e0*/  @P3 STG.E desc[UR38][R10.64+0x4], R25 ;  /* 0x000004190a003986 */ /* 0x0005e8000c101926 */
[----:B------:R-:W3:Y:S01]  /*21f0*/  @P0 LDG.E.LTC128B R24, desc[UR38][R14.64] ;  /* 0x000000260e180981 */ /* 0x000ee2000c1e1920 */
[----:B------:R-:W-:Y:S01]  /*2200*/  IADD3 R20, P2, R8, R20, RZ ;  /* 0x0000001408147210 */ /* 0x000fe20007f5e0ff */
[----:B------:R-:W-:Y:S01]  /*2210*/  BSSY B1, `(.L_x_32) ;  /* 0x0000011000017945 */ /* 0x000fe20003800000 */
[----:B------:R-:W-:-:S03]  /*2220*/  ISETP.GT.AND P1, PT, R3, 0x8, P1 ;  /* 0x000000080300780c */ /* 0x000fc60000f24270 */
[----:B------:R-:W-:Y:S01]  /*2230*/  IMAD.X R21, R9, 0x1, R101, P2 ;  /* 0x0000000109157824 */ /* 0x000fe200010e0665 */
[C---:B------:R-:W-:Y:S02]  /*2240*/  SHF.L.U64.HI R9, R92.reuse, 0x2, R91 ;  /* 0x000000025c097819 */ /* 0x040fe4000001025b */
[----:B------:R-:W-:Y:S01]  /*2250*/  LEA R12, P2, R92, R10, 0x2 ;  /* 0x0000000a5c0c7211 */ /* 0x000fe200078410ff */
[----:B------:R-:W-:-:S04]  /*2260*/  IMAD.WIDE.U32 R20, R99, R106, R20 ;  /* 0x0000006a63147225 */ /* 0x000fc800078e0014 */
[----:B------:R-:W-:Y:S01]  /*2270*/  IMAD.X R13, R9, 0x1, R11, P2 ;  /* 0x00000001090d7824 */ /* 0x000fe200010e060b */
[----:B------:R-:W-:Y:S02]  /*2280*/  LEA R8, P3, R20, R110, 0x2 ;  /* 0x0000006e14087211 */ /* 0x000fe400078610ff */
[----:B---3--:R-:W-:-:S05]  /*2290*/  LOP3.LUT R5, R24, 0xffffe000, RZ, 0xc0, !PT ;  /* 0xffffe00018057812 */ /* 0x008fca00078ec0ff */
[----:B------:R-:W-:-:S04]  /*22a0*/  FMUL R5, R5, R88 ;  /* 0x0000005805057220 */ /* 0x000fc80000400000 */
[----:B------:R-:W-:Y:S01]  /*22b0*/  FFMA R99, R26, R19, R5 ;  /* 0x000000131a637223 */ /* 0x000fe20000000005 */
[----:B------:R-:W-:-:S04]  /*22c0*/  IMAD.IADD R5, R103, 0x1, R21 ;  /* 0x0000000167057824 */ /* 0x000fc800078e0215 */
[----:B------:R-:W-:Y:S02]  /*22d0*/  F2FP.TF32.F32.PACK_B R99, R99 ;  /* 0x00000063ff63723e */ /* 0x000fe400024050ff */
[----:B------:R-:W-:-:S03]  /*22e0*/  LEA.HI.X R9, R20, R111, R5, 0x2, P3 ;  /* 0x0000006f14097211 */ /* 0x000fc600018f1405 */
[----:B------:R2:W-:Y:S01]  /*22f0*/  @P0 STG.E desc[UR38][R12.64], R99 ;  /* 0x000000630c000986 */ /* 0x0005e2000c101926 */
[----:B------:R-:W-:Y:S05]  /*2300*/  @!P1 BRA `(.L_x_33) ;  /* 0x0000000000049947 */ /* 0x000fea0003800000 */
[----:B------:R3:W5:Y:S02]  /*2310*/  LDG.E.LTC128B R24, desc[UR38][R8.64+0x4] ;  /* 0x0000042608187981 */ /* 0x000764000c1e1920 */
.L_x_33:
[----:B------:R-:W-:Y:S05]  /*2320*/  BSYNC B1 ;  /* 0x0000000000017941 */ /* 0x000fea0003800000 */
.L_x_32:
[----:B-----5:R-:W-:Y:S01]  /*2330*/  LOP3.LUT R5, R24, 0xffffe000, RZ, 0xc0, !PT ;  /* 0xffffe00018057812 */ /* 0x020fe200078ec0ff */
[----:B------:R-:W-:Y:S01]  /*2340*/  BSSY B1, `(.L_x_34) ;  /* 0x0000009000017945 */ /* 0x000fe20003800000 */
[----:B------:R-:W-:-:S03]  /*2350*/  ISETP.GT.AND P0, PT, R4, 0x8, PT ;  /* 0x000000080400780c */ /* 0x000fc60003f04270 */
[----:B------:R-:W-:Y:S01]  /*2360*/  FMUL R14, R5, R88 ;  /* 0x00000058050e7220 */ /* 0x000fe20000400000 */
[----:B------:R-:W-:-:S03]  /*2370*/  ISETP.GT.AND P2, PT, R3, RZ, P0 ;  /* 0x000000ff0300720c */ /* 0x000fc60000744270 */
[----:B------:R-:W-:-:S05]  /*2380*/  FFMA R27, R27, R19, R14 ;  /* 0x000000131b1b7223 */ /* 0x000fca000000000e */
[----:B------:R-:W-:-:S05]  /*2390*/  F2FP.TF32.F32.PACK_B R27, R27 ;  /* 0x0000001bff1b723e */ /* 0x000fca00024050ff */
[----:B------:R4:W-:Y:S01]  /*23a0*/  @P1 STG.E desc[UR38][R12.64+0x4], R27 ;  /* 0x0000041b0c001986 */ /* 0x0009e2000c101926 */
[----:B------:R-:W-:Y:S05]  /*23b0*/  @!P2 BRA `(.L_x_35) ;  /* 0x000000000004a947 */ /* 0x000fea0003800000 */
[----:B------:R0:W5:Y:S02]  /*23c0*/  LDG.E.LTC128B R24, desc[UR38][R6.64+0x20] ;  /* 0x0000202606187981 */ /* 0x000164000c1e1920 */
.L_x_35:
[----:B------:R-:W-:Y:S05]  /*23d0*/  BSYNC B1 ;  /* 0x0000000000017941 */ /* 0x000fea0003800000 */
.L_x_34:
        /* <DEDUP_REMOVED lines=10> */
.L_x_37:
[----:B------:R-:W-:Y:S05]  /*2480*/  BSYNC B1 ;  /* 0x0000000000017941 */ /* 0x000fea0003800000 */
.L_x_36:
[----:B0----5:R-:W-:Y:S01]  /*2490*/  LOP3.LUT R5, R24, 0xffffe000, RZ, 0xc0, !PT ;  /* 0xffffe00018057812 */ /* 0x021fe200078ec0ff */
[----:B------:R-:W-:Y:S01]  /*24a0*/  BSSY B1, `(.L_x_38) ;  /* 0x0000008000017945 */ /* 0x000fe20003800000 */
[----:B------:R-:W-:-:S03]  /*24b0*/  ISETP.GT.AND P0, PT, R3, 0x8, P0 ;  /* 0x000000080300780c */ /* 0x000fc60000704270 */
[----:B------:R-:W-:-:S04]  /*24c0*/  FMUL R14, R5, R88 ;  /* 0x00000058050e7220 */ /* 0x000fc80000400000 */
[----:B------:R-:W-:-:S05]  /*24d0*/  FFMA R29, R29, R19, R14 ;  /* 0x000000131d1d7223 */ /* 0x000fca000000000e */
[----:B------:R-:W-:-:S05]  /*24e0*/  F2FP.TF32.F32.PACK_B R29, R29 ;  /* 0x0000001dff1d723e */ /* 0x000fca00024050ff */
[----:B------:R0:W-:Y:S01]  /*24f0*/  @P3 STG.E desc[UR38][R10.64+0x24], R29 ;  /* 0x0000241d0a003986 */ /* 0x0001e2000c101926 */
[----:B------:R-:W-:Y:S05]  /*2500*/  @!P0 BRA `(.L_x_39) ;  /* 0x0000000000048947 */ /* 0x000fea0003800000 */
[----:B------:R0:W5:Y:S02]  /*2510*/  LDG.E.LTC128B R24, desc[UR38][R8.64+0x20] ;  /* 0x0000202608187981 */ /* 0x000164000c1e1920 */
.L_x_39:
[----:B------:R-:W-:Y:S05]  /*2520*/  BSYNC B1 ;  /* 0x0000000000017941 */ /* 0x000fea0003800000 */
.L_x_38:
[----:B-----5:R-:W-:Y:S01]  /*2530*/  LOP3.LUT R5, R24, 0xffffe000, RZ, 0xc0, !PT ;  /* 0xffffe00018057812 */ /* 0x020fe200078ec0ff */
        /* <DEDUP_REMOVED lines=8> */
.L_x_41:
[----:B------:R-:W-:Y:S05]  /*25c0*/  BSYNC B1 ;  /* 0x0000000000017941 */ /* 0x000fea0003800000 */
.L_x_40:
[----:B0----5:R-:W-:Y:S01]  /*25d0*/  LOP3.LUT R5, R24, 0xffffe000, RZ, 0xc0, !PT ;  /* 0xffffe00018057812 */ /* 0x021fe200078ec0ff */
        /* <DEDUP_REMOVED lines=9> */
.L_x_43:
[----:B------:R-:W-:Y:S05]  /*2670*/  BSYNC B1 ;  /* 0x0000000000017941 */ /* 0x000fea0003800000 */
.L_x_42:
        /* <DEDUP_REMOVED lines=10> */
.L_x_45:
[----:B------:R-:W-:Y:S05]  /*2720*/  BSYNC B1 ;  /* 0x0000000000017941 */ /* 0x000fea0003800000 */
.L_x_44:
        /* <DEDUP_REMOVED lines=9> */
.L_x_47:
[----:B------:R-:W-:Y:S05]  /*27c0*/  BSYNC B1 ;  /* 0x0000000000017941 */ /* 0x000fea0003800000 */
.L_x_46:
        /* <DEDUP_REMOVED lines=9> */
.L_x_49:
[----:B------:R-:W-:Y:S05]  /*2860*/  BSYNC B1 ;  /* 0x0000000000017941 */ /* 0x000fea0003800000 */
.L_x_48:
        /* <DEDUP_REMOVED lines=10> */
.L_x_51:
[----:B------:R-:W-:Y:S05]  /*2910*/  BSYNC B1 ;  /* 0x0000000000017941 */ /* 0x000fea0003800000 */
.L_x_50:
        /* <DEDUP_REMOVED lines=10> */
.L_x_53:
[----:B------:R-:W-:Y:S05]  /*29c0*/  BSYNC B1 ;  /* 0x0000000000017941 */ /* 0x000fea0003800000 */
.L_x_52:
        /* <DEDUP_REMOVED lines=9> */
.L_x_55:
[----:B------:R-:W-:Y:S05]  /*2a60*/  BSYNC B1 ;  /* 0x0000000000017941 */ /* 0x000fea0003800000 */
.L_x_54:
        /* <DEDUP_REMOVED lines=9> */
.L_x_57:
[----:B------:R-:W-:Y:S05]  /*2b00*/  BSYNC B1 ;  /* 0x0000000000017941 */ /* 0x000fea0003800000 */
.L_x_56:
        /* <DEDUP_REMOVED lines=10> */
.L_x_59:
[----:B------:R-:W-:Y:S05]  /*2bb0*/  BSYNC B1 ;  /* 0x0000000000017941 */ /* 0x000fea0003800000 */
.L_x_58:
        /* <DEDUP_REMOVED lines=10> */
.L_x_61:
[----:B------:R-:W-:Y:S05]  /*2c60*/  BSYNC B1 ;  /* 0x0000000000017941 */ /* 0x000fea0003800000 */
.L_x_60:
        /* <DEDUP_REMOVED lines=9> */
.L_x_63:
[----:B------:R-:W-:Y:S05]  /*2d00*/  BSYNC B1 ;  /* 0x0000000000017941 */ /* 0x000fea0003800000 */
.L_x_62:
        /* <DEDUP_REMOVED lines=9> */
.L_x_65:
[----:B------:R-:W-:Y:S05]  /*2da0*/  BSYNC B1 ;  /* 0x0000000000017941 */ /* 0x000fea0003800000 */
.L_x_64:
        /* <DEDUP_REMOVED lines=10> */
.L_x_67:
[----:B------:R-:W-:Y:S05]  /*2e50*/  BSYNC B1 ;  /* 0x0000000000017941 */ /* 0x000fea0003800000 */
.L_x_66:
        /* <DEDUP_REMOVED lines=10> */
.L_x_69:
[----:B------:R-:W-:Y:S05]  /*2f00*/  BSYNC B1 ;  /* 0x0000000000017941 */ /* 0x000fea0003800000 */
.L_x_68:
        /* <DEDUP_REMOVED lines=9> */
.L_x_71:
[----:B------:R-:W-:Y:S05]  /*2fa0*/  BSYNC B1 ;  /* 0x0000000000017941 */ /* 0x000fea0003800000 */
.L_x_70:
        /* <DEDUP_REMOVED lines=9> */
.L_x_73:
[----:B------:R-:W-:Y:S05]  /*3040*/  BSYNC B1 ;  /* 0x0000000000017941 */ /* 0x000fea0003800000 */
.L_x_72:
        /* <DEDUP_REMOVED lines=10> */
.L_x_75:
[----:B------:R-:W-:Y:S05]  /*30f0*/  BSYNC B1 ;  /* 0x0000000000017941 */ /* 0x000fea0003800000 */
.L_x_74:
        /* <DEDUP_REMOVED lines=10> */
.L_x_77:
[----:B------:R-:W-:Y:S05]  /*31a0*/  BSYNC B1 ;  /* 0x0000000000017941 */ /* 0x000fea0003800000 */
.L_x_76:
        /* <DEDUP_REMOVED lines=9> */
.L_x_79:
[----:B------:R-:W-:Y:S05]  /*3240*/  BSYNC B1 ;  /* 0x0000000000017941 */ /* 0x000fea0003800000 */
.L_x_78:
        /* <DEDUP_REMOVED lines=9> */
.L_x_81:
[----:B------:R-:W-:Y:S05]  /*32e0*/  BSYNC B1 ;  /* 0x0000000000017941 */ /* 0x000fea0003800000 */
.L_x_80:
        /* <DEDUP_REMOVED lines=10> */
.L_x_83:
[----:B------:R-:W-:Y:S05]  /*3390*/  BSYNC B1 ;  /* 0x0000000000017941 */ /* 0x000fea0003800000 */
.L_x_82:
        /* <DEDUP_REMOVED lines=10> */
.L_x_85:
[----:B------:R-:W-:Y:S05]  /*3440*/  BSYNC B1 ;  /* 0x0000000000017941 */ /* 0x000fea0003800000 */
.L_x_84:
        /* <DEDUP_REMOVED lines=9> */
.L_x_87:
[----:B------:R-:W-:Y:S05]  /*34e0*/  BSYNC B1 ;  /* 0x0000000000017941 */ /* 0x000fea0003800000 */
.L_x_86:
        /* <DEDUP_REMOVED lines=9> */
.L_x_89:
[----:B------:R-:W-:Y:S05]  /*3580*/  BSYNC B1 ;  /* 0x0000000000017941 */ /* 0x000fea0003800000 */
.L_x_88:
        /* <DEDUP_REMOVED lines=10> */
.L_x_91:
[----:B------:R-:W-:Y:S05]  /*3630*/  BSYNC B1 ;  /* 0x0000000000017941 */ /* 0x000fea0003800000 */
.L_x_90:
        /* <DEDUP_REMOVED lines=10> */
.L_x_93:
[----:B------:R-:W-:Y:S05]  /*36e0*/  BSYNC B1 ;  /* 0x0000000000017941 */ /* 0x000fea0003800000 */
.L_x_92:
        /* <DEDUP_REMOVED lines=9> */
.L_x_95:
[----:B------:R-:W-:Y:S05]  /*3780*/  BSYNC B1 ;  /* 0x0000000000017941 */ /* 0x000fea0003800000 */
.L_x_94:
        /* <DEDUP_REMOVED lines=9> */
.L_x_97:
[----:B------:R-:W-:Y:S05]  /*3820*/  BSYNC B1 ;  /* 0x0000000000017941 */ /* 0x000fea0003800000 */
.L_x_96:
        /* <DEDUP_REMOVED lines=10> */
.L_x_99:
[----:B------:R-:W-:Y:S05]  /*38d0*/  BSYNC B1 ;  /* 0x0000000000017941 */ /* 0x000fea0003800000 */
.L_x_98:
        /* <DEDUP_REMOVED lines=10> */
.L_x_101:
[----:B------:R-:W-:Y:S05]  /*3980*/  BSYNC B1 ;  /* 0x0000000000017941 */ /* 0x000fea0003800000 */
.L_x_100:
        /* <DEDUP_REMOVED lines=9> */
.L_x_103:
[----:B------:R-:W-:Y:S05]  /*3a20*/  BSYNC B1 ;  /* 0x0000000000017941 */ /* 0x000fea0003800000 */
.L_x_102:
        /* <DEDUP_REMOVED lines=9> */
.L_x_105:
[----:B------:R-:W-:Y:S05]  /*3ac0*/  BSYNC B1 ;  /* 0x0000000000017941 */ /* 0x000fea0003800000 */
.L_x_104:
        /* <DEDUP_REMOVED lines=10> */
.L_x_107:
[----:B------:R-:W-:Y:S05]  /*3b70*/  BSYNC B1 ;  /* 0x0000000000017941 */ /* 0x000fea0003800000 */
.L_x_106:
        /* <DEDUP_REMOVED lines=10> */
.L_x_109:
[----:B------:R-:W-:Y:S05]  /*3c20*/  BSYNC B1 ;  /* 0x0000000000017941 */ /* 0x000fea0003800000 */
.L_x_108:
        /* <DEDUP_REMOVED lines=9> */
.L_x_111:
[----:B------:R-:W-:Y:S05]  /*3cc0*/  BSYNC B1 ;  /* 0x0000000000017941 */ /* 0x000fea0003800000 */
.L_x_110:
        /* <DEDUP_REMOVED lines=9> */
.L_x_113:
[----:B------:R-:W-:Y:S05]  /*3d60*/  BSYNC B1 ;  /* 0x0000000000017941 */ /* 0x000fea0003800000 */
.L_x_112:
        /* <DEDUP_REMOVED lines=10> */
.L_x_115:
[----:B------:R-:W-:Y:S05]  /*3e10*/  BSYNC B1 ;  /* 0x0000000000017941 */ /* 0x000fea0003800000 */
.L_x_114:
        /* <DEDUP_REMOVED lines=10> */
.L_x_117:
[----:B------:R-:W-:Y:S05]  /*3ec0*/  BSYNC B1 ;  /* 0x0000000000017941 */ /* 0x000fea0003800000 */
.L_x_116:
        /* <DEDUP_REMOVED lines=9> */
.L_x_119:
[----:B------:R-:W-:Y:S05]  /*3f60*/  BSYNC B1 ;  /* 0x0000000000017941 */ /* 0x000fea0003800000 */
.L_x_118:
        /* <DEDUP_REMOVED lines=9> */
.L_x_121:
[----:B------:R-:W-:Y:S05]  /*4000*/  BSYNC B1 ;  /* 0x0000000000017941 */ /* 0x000fea0003800000 */
.L_x_120:
        /* <DEDUP_REMOVED lines=10> */
.L_x_123:
[----:B------:R-:W-:Y:S05]  /*40b0*/  BSYNC B1 ;  /* 0x0000000000017941 */ /* 0x000fea0003800000 */
.L_x_122:
        /* <DEDUP_REMOVED lines=10> */
.L_x_125:
[----:B------:R-:W-:Y:S05]  /*4160*/  BSYNC B1 ;  /* 0x0000000000017941 */ /* 0x000fea0003800000 */
.L_x_124:
        /* <DEDUP_REMOVED lines=9> */
.L_x_127:
[----:B------:R-:W-:Y:S05]  /*4200*/  BSYNC B1 ;  /* 0x0000000000017941 */ /* 0x000fea0003800000 */
.L_x_126:
        /* <DEDUP_REMOVED lines=9> */
.L_x_129:
[----:B------:R-:W-:Y:S05]  /*42a0*/  BSYNC B1 ;  /* 0x0000000000017941 */ /* 0x000fea0003800000 */
.L_x_128:
        /* <DEDUP_REMOVED lines=10> */
.L_x_131:
[----:B------:R-:W-:Y:S05]  /*4350*/  BSYNC B1 ;  /* 0x0000000000017941 */ /* 0x000fea0003800000 */
.L_x_130:
        /* <DEDUP_REMOVED lines=10> */
.L_x_133:
[----:B------:R-:W-:Y:S05]  /*4400*/  BSYNC B1 ;  /* 0x0000000000017941 */ /* 0x000fea0003800000 */
.L_x_132:
        /* <DEDUP_REMOVED lines=9> */
.L_x_135:
[----:B------:R-:W-:Y:S05]  /*44a0*/  BSYNC B1 ;  /* 0x0000000000017941 */ /* 0x000fea0003800000 */
.L_x_134:
        /* <DEDUP_REMOVED lines=9> */
.L_x_137:
[----:B------:R-:W-:Y:S05]  /*4540*/  BSYNC B1 ;  /* 0x0000000000017941 */ /* 0x000fea0003800000 */
.L_x_136:
        /* <DEDUP_REMOVED lines=10> */
.L_x_139:
[----:B------:R-:W-:Y:S05]  /*45f0*/  BSYNC B1 ;  /* 0x0000000000017941 */ /* 0x000fea0003800000 */
.L_x_138:
        /* <DEDUP_REMOVED lines=10> */
.L_x_141:
[----:B------:R-:W-:Y:S05]  /*46a0*/  BSYNC B1 ;  /* 0x0000000000017941 */ /* 0x000fea0003800000 */
.L_x_140:
        /* <DEDUP_REMOVED lines=9> */
.L_x_143:
[----:B------:R-:W-:Y:S05]  /*4740*/  BSYNC B1 ;  /* 0x0000000000017941 */ /* 0x000fea0003800000 */
.L_x_142:
        /* <DEDUP_REMOVED lines=9> */
.L_x_145:
[----:B------:R-:W-:Y:S05]  /*47e0*/  BSYNC B1 ;  /* 0x0000000000017941 */ /* 0x000fea0003800000 */
.L_x_144:
        /* <DEDUP_REMOVED lines=10> */
.L_x_147:
[----:B------:R-:W-:Y:S05]  /*4890*/  BSYNC B1 ;  /* 0x0000000000017941 */ /* 0x000fea0003800000 */
.L_x_146:
[----:B-----5:R-:W-:Y:S01]  /*48a0*/  LOP3.LUT R5, R24, 0xffffe000, RZ, 0xc0, !PT ;  /* 0xffffe00018057812 */ /* 0x020fe200078ec0ff */
[----:B------:R-:W-:Y:S01]  /*48b0*/  BSSY B1, `(.L_x_148) ;  /* 0x000000b000017945 */ /* 0x000fe20003800000 */
[----:B------:R-:W-:Y:S01]  /*48c0*/  ISETP.GT.AND P1, PT, R4, 0x79, PT ;  /* 0x000000790400780c */ /* 0x000fe20003f24270 */
[----:B------:R-:W-:Y:S02]  /*48d0*/  @P2 IMAD.MOV.U32 R4, RZ, RZ, R10 ;  /* 0x000000ffff042224 */ /* 0x000fe400078e000a */
[----:B------:R-:W-:Y:S01]  /*48e0*/  FMUL R5, R5, R88 ;  /* 0x0000005805057220 */ /* 0x000fe20000400000 */
[----:B------:R-:W-:-:S03]  /*48f0*/  ISETP.GT.AND P3, PT, R3, RZ, P1 ;  /* 0x000000ff0300720c */ /* 0x000fc60000f64270 */
[----:B------:R-:W-:Y:S01]  /*4900*/  FFMA R15, R84, R19, R5 ;  /* 0x00000013540f7223 */ /* 0x000fe20000000005 */
[----:B------:R-:W-:-:S04]  /*4910*/  @P2 IMAD.MOV.U32 R5, RZ, RZ, R11 ;  /* 0x000000ffff052224 */ /* 0x000fc800078e000b */
[----:B------:R-:W-:-:S05]  /*4920*/  F2FP.TF32.F32.PACK_B R15, R15 ;  /* 0x0000000fff0f723e */ /* 0x000fca00024050ff */
[----:B------:R0:W-:Y:S01]  /*4930*/  @P2 STG.E desc[UR38][R4.64+0x1e0], R15 ;  /* 0x0001e00f04002986 */ /* 0x0001e2000c101926 */
[----:B------:R-:W-:Y:S05]  /*4940*/  @!P3 BRA `(.L_x_149) ;  /* 0x000000000004b947 */ /* 0x000fea0003800000 */
[----:B------:R0:W5:Y:S02]  /*4950*/  LDG.E.LTC128B R24, desc[UR38][R6.64+0x1e4] ;  /* 0x0001e42606187981 */ /* 0x000164000c1e1920 */
.L_x_149:
[----:B------:R-:W-:Y:S05]  /*4960*/  BSYNC B1 ;  /* 0x0000000000017941 */ /* 0x000fea0003800000 */
.L_x_148:
        /* <DEDUP_REMOVED lines=9> */
.L_x_151:
[----:B------:R-:W-:Y:S05]  /*4a00*/  BSYNC B1 ;  /* 0x0000000000017941 */ /* 0x000fea0003800000 */
.L_x_150:
[----:B-----5:R-:W-:Y:S01]  /*4a10*/  LOP3.LUT R5, R24, 0xffffe000, RZ, 0xc0, !PT ;  /* 0xffffe00018057812 */ /* 0x020fe200078ec0ff */
[----:B------:R-:W-:Y:S01]  /*4a20*/  @P0 IMAD.MOV.U32 R4, RZ, RZ, R12 ;  /* 0x000000ffff040224 */ /* 0x000fe200078e000c */
[----:B------:R-:W-:Y:S01]  /*4a30*/  ISETP.GT.AND P1, PT, R3, 0x8, P1 ;  /* 0x000000080300780c */ /* 0x000fe20000f24270 */
[----:B------:R-:W-:Y:S02]  /*4a40*/  BSSY B1, `(.L_x_152) ;  /* 0x0000008000017945 */ /* 0x000fe40003800000 */
[----:B------:R-:W-:-:S04]  /*4a50*/  FMUL R5, R5, R88 ;  /* 0x0000005805057220 */ /* 0x000fc80000400000 */
[----:B-1----:R-:W-:Y:S01]  /*4a60*/  FFMA R7, R86, R19, R5 ;  /* 0x0000001356077223 */ /* 0x002fe20000000005 */
[----:B------:R-:W-:-:S04]  /*4a70*/  @P0 IMAD.MOV.U32 R5, RZ, RZ, R13 ;  /* 0x000000ffff050224 */ /* 0x000fc800078e000d */
[----:B------:R-:W-:-:S05]  /*4a80*/  F2FP.TF32.F32.PACK_B R7, R7 ;  /* 0x00000007ff07723e */ /* 0x000fca00024050ff */
[----:B------:R1:W-:Y:S01]  /*4a90*/  @P0 STG.E desc[UR38][R4.64+0x1e0], R7 ;  /* 0x0001e00704000986 */ /* 0x0003e2000c101926 */
[----:B------:R-:W-:Y:S05]  /*4aa0*/  @!P1 BRA `(.L_x_153) ;  /* 0x0000000000049947 */ /* 0x000fea0003800000 */
[----:B------:R0:W5:Y:S02]  /*4ab0*/  LDG.E.LTC128B R24, desc[UR38][R8.64+0x1e4] ;  /* 0x0001e42608187981 */ /* 0x000164000c1e1920 */
.L_x_153:
[----:B------:R-:W-:Y:S05]  /*4ac0*/  BSYNC B1 ;  /* 0x0000000000017941 */ /* 0x000fea0003800000 */
.L_x_152:
[----:B------:R-:W-:Y:S05]  /*4ad0*/  @!P1 BRA `(.L_x_154) ;  /* 0x0000001000e89947 */ /* 0x000fea0003800000 */
[----:B-----5:R-:W-:-:S05]  /*4ae0*/  LOP3.LUT R3, R24, 0xffffe000, RZ, 0xc0, !PT ;  /* 0xffffe00018037812 */ /* 0x020fca00078ec0ff */
[----:B-1----:R-:W-:-:S04]  /*4af0*/  FMUL R4, R3, R88 ;  /* 0x0000005803047220 */ /* 0x002fc80000400000 */
[----:B------:R-:W-:-:S05]  /*4b00*/  FFMA R87, R87, R19, R4 ;  /* 0x0000001357577223 */ /* 0x000fca0000000004 */
[----:B------:R-:W-:-:S05]  /*4b10*/  F2FP.TF32.F32.PACK_B R87, R87 ;  /* 0x00000057ff57723e */ /* 0x000fca00024050ff */
[----:B------:R1:W-:Y:S01]  /*4b20*/  STG.E desc[UR38][R12.64+0x1e4], R87 ;  /* 0x0001e4570c007986 */ /* 0x0003e2000c101926 */
[----:B------:R-:W-:Y:S05]  /*4b30*/  BRA `(.L_x_154) ;  /* 0x0000001000d07947 */ /* 0x000fea0003800000 */
.L_x_29:
[----:B------:R-:W-:Y:S01]  /*4b40*/  ISETP.GT.AND P4, PT, R4, 0x1, PT ;  /* 0x000000010400780c */ /* 0x000fe20003f84270 */
[----:B------:R-:W-:Y:S01]  /*4b50*/  ULDC.64 UR4, c[0x0][0x5c0] ;  /* 0x0001700000047ab9 */ /* 0x000fe20000000a00 */
[-C--:B------:R-:W-:Y:S01]  /*4b60*/  FMUL R5, R24, R19.reuse ;  /* 0x0000001318057220 */ /* 0x080fe20000400000 */
[----:B------:R-:W-:Y:S01]  /*4b70*/  LEA R6, P3, R102, UR4, 0x2 ;  /* 0x0000000466067c11 */ /* 0x000fe2000f8610ff */
[-C--:B------:R-:W-:Y:S01]  /*4b80*/  FMUL R25, R25, R19.reuse ;  /* 0x0000001319197220 */ /* 0x080fe20000400000 */
[----:B------:R-:W-:Y:S01]  /*4b90*/  ISETP.GT.AND P1, PT, R3, RZ, P4 ;  /* 0x000000ff0300720c */ /* 0x000fe20002724270 */
[-C--:B------:R-:W-:Y:S01]  /*4ba0*/  FMUL R11, R26, R19.reuse ;  /* 0x000000131a0b7220 */ /* 0x080fe20000400000 */
[----:B------:R-:W-:Y:S01]  /*4bb0*/  LEA.HI.X R7, R102, UR5, R113, 0x2, P3 ;  /* 0x0000000566077c11 */ /* 0x000fe200098f1471 */
[----:B------:R-:W-:Y:S01]  /*4bc0*/  FMUL R27, R27, R19 ;  /* 0x000000131b1b7220 */ /* 0x000fe20000400000 */
[----:B------:R-:W-:Y:S01]  /*4bd0*/  F2FP.TF32.F32.PACK_B R5, R5 ;  /* 0x00000005ff05723e */ /* 0x000fe200024050ff */
[----:B------:R-:W-:Y:S01]  /*4be0*/  FMUL R29, R29, R19 ;  /* 0x000000131d1d7220 */ /* 0x000fe20000400000 */
[----:B------:R-:W-:Y:S01]  /*4bf0*/  F2FP.TF32.F32.PACK_B R25, R25 ;  /* 0x00000019ff19723e */ /* 0x000fe200024050ff */
[-C--:B------:R-:W-:Y:S01]  /*4c00*/  FMUL R31, R31, R19.reuse ;  /* 0x000000131f1f7220 */ /* 0x080fe20000400000 */
[C---:B------:R-:W-:Y:S01]  /*4c10*/  SHF.L.U64.HI R9, R92.reuse, 0x2, R91 ;  /* 0x000000025c097819 */ /* 0x040fe2000001025b */
[----:B------:R0:W-:Y:S01]  /*4c20*/  @P2 STG.E desc[UR38][R6.64], R5 ;  /* 0x0000000506002986 */ /* 0x0001e2000c101926 */
[----:B------:R-:W-:Y:S01]  /*4c30*/  LEA R8, P3, R92, R6, 0x2 ;  /* 0x000000065c087211 */ /* 0x000fe200078610ff */
[-C--:B------:R-:W-:Y:S01]  /*4c40*/  FMUL R13, R32, R19.reuse ;  /* 0x00000013200d7220 */ /* 0x080fe20000400000 */
[C---:B------:R-:W-:Y:S01]  /*4c50*/  ISETP.GT.AND P2, PT, R4.reuse, 0x8, PT ;  /* 0x000000080400780c */ /* 0x040fe20003f44270 */
[----:B------:R-:W-:Y:S01]  /*4c60*/  @P1 STG.E desc[UR38][R6.64+0x4], R25 ;  /* 0x0000041906001986 */ /* 0x000fe2000c101926 */
[----:B------:R-:W-:Y:S01]  /*4c70*/  ISETP.GT.AND P1, PT, R4, 0x9, PT ;  /* 0x000000090400780c */ /* 0x000fe20003f24270 */
[----:B------:R-:W-:Y:S01]  /*4c80*/  IMAD.X R9, R9, 0x1, R7, P3 ;  /* 0x0000000109097824 */ /* 0x000fe200018e0607 */
[----:B------:R-:W-:Y:S01]  /*4c90*/  ISETP.GT.AND P0, PT, R3, 0x8, P0 ;  /* 0x000000080300780c */ /* 0x000fe20000704270 */
[-C--:B------:R-:W-:Y:S01]  /*4ca0*/  FMUL R33, R33, R19.reuse ;  /* 0x0000001321217220 */ /* 0x080fe20000400000 */
[----:B------:R-:W-:Y:S01]  /*4cb0*/  ISETP.GT.AND P4, PT, R3, 0x8, P4 ;  /* 0x000000080300780c */ /* 0x000fe20002784270 */
[-C--:B------:R-:W-:Y:S01]  /*4cc0*/  FMUL R35, R35, R19.reuse ;  /* 0x0000001323237220 */ /* 0x080fe20000400000 */
[C---:B------:R-:W-:Y:S01]  /*4cd0*/  ISETP.GT.AND P5, PT, R3.reuse, RZ, P2 ;  /* 0x000000ff0300720c */ /* 0x040fe200017a4270 */
[-C--:B0-----:R-:W-:Y:S01]  /*4ce0*/  FMUL R5, R28, R19.reuse ;  /* 0x000000131c057220 */ /* 0x081fe20000400000 */
[----:B------:R-:W-:Y:S01]  /*4cf0*/  ISETP.GT.AND P3, PT, R3, RZ, P1 ;  /* 0x000000ff0300720c */ /* 0x000fe20000f64270 */
[----:B------:R-:W-:Y:S01]  /*4d00*/  FMUL R37, R37, R19 ;  /* 0x0000001325257220 */ /* 0x000fe20000400000 */
[----:B------:R-:W-:Y:S01]  /*4d10*/  F2FP.TF32.F32.PACK_B R11, R11 ;  /* 0x0000000bff0b723e */ /* 0x000fe200024050ff */
[----:B------:R-:W-:Y:S01]  /*4d20*/  FMUL R39, R39, R19 ;  /* 0x0000001327277220 */ /* 0x000fe20000400000 */
[----:B------:R-:W-:Y:S01]  /*4d30*/  F2FP.TF32.F32.PACK_B R27, R27 ;  /* 0x0000001bff1b723e */ /* 0x000fe200024050ff */
[----:B------:R-:W-:Y:S01]  /*4d40*/  FMUL R41, R41, R19 ;  /* 0x0000001329297220 */ /* 0x000fe20000400000 */
[----:B------:R-:W-:Y:S01]  /*4d50*/  F2FP.TF32.F32.PACK_B R5, R5 ;  /* 0x00000005ff05723e */ /* 0x000fe200024050ff */
[----:B------:R0:W-:Y:S01]  /*4d60*/  @P0 STG.E desc[UR38][R8.64], R11 ;  /* 0x0000000b08000986 */ /* 0x0001e2000c101926 */
[----:B------:R-:W-:Y:S01]  /*4d70*/  F2FP.TF32.F32.PACK_B R29, R29 ;  /* 0x0000001dff1d723e */ /* 0x000fe200024050ff */
[-C--:B------:R-:W-:Y:S01]  /*4d80*/  FMUL R43, R43, R19.reuse ;  /* 0x000000132b2b7220 */ /* 0x080fe20000400000 */
[C---:B------:R-:W-:Y:S01]  /*4d90*/  ISETP.GT.AND P0, PT, R4.reuse, 0x10, PT ;  /* 0x000000100400780c */ /* 0x040fe20003f04270 */
[----:B------:R-:W-:Y:S01]  /*4da0*/  @P4 STG.E desc[UR38][R8.64+0x4], R27 ;  /* 0x0000041b08004986 */ /* 0x000fe2000c101926 */
[----:B------:R-:W-:Y:S01]  /*4db0*/  ISETP.GT.AND P2, PT, R3, 0x8, P2 ;  /* 0x000000080300780c */ /* 0x000fe20001744270 */
[-C--:B------:R-:W-:Y:S01]  /*4dc0*/  FMUL R45, R45, R19.reuse ;  /* 0x000000132d2d7220 */ /* 0x080fe20000400000 */
[C---:B------:R-:W-:Y:S01]  /*4dd0*/  ISETP.GT.AND P1, PT, R3.reuse, 0x8, P1 ;  /* 0x000000080300780c */ /* 0x040fe20000f24270 */
[----:B------:R1:W-:Y:S01]  /*4de0*/  @P5 STG.E desc[UR38][R6.64+0x20], R5 ;  /* 0x0000200506005986 */ /* 0x0003e2000c101926 */
[----:B------:R-:W-:Y:S01]  /*4df0*/  ISETP.GT.AND P5, PT, R3, RZ, P0 ;  /* 0x000000ff0300720c */ /* 0x000fe200007a4270 */
[----:B------:R-:W-:Y:S01]  /*4e00*/  FMUL R47, R47, R19 ;  /* 0x000000132f2f7220 */ /* 0x000fe20000400000 */
[----:B------:R-:W-:Y:S01]  /*4e10*/  F2FP.TF32.F32.PACK_B R31, R31 ;  /* 0x0000001fff1f723e */ /* 0x000fe200024050ff */
[----:B------:R-:W-:Y:S01]  /*4e20*/  @P3 STG.E desc[UR38][R6.64+0x24], R29 ;  /* 0x0000241d06003986 */ /* 0x000fe2000c101926 */
[----:B------:R-:W-:Y:S01]  /*4e30*/  ISETP.GT.AND P3, PT, R4, 0x11, PT ;  /* 0x000000110400780c */ /* 0x000fe20003f64270 */
[----:B0-----:R-:W-:Y:S01]  /*4e40*/  FMUL R11, R30, R19 ;  /* 0x000000131e0b7220 */ /* 0x001fe20000400000 */
[----:B------:R-:W-:Y:S01]  /*4e50*/  F2FP.TF32.F32.PACK_B R13, R13 ;  /* 0x0000000dff0d723e */ /* 0x000fe200024050ff */
[-C--:B------:R-:W-:Y:S01]  /*4e60*/  FMUL R49, R49, R19.reuse ;  /* 0x0000001331317220 */ /* 0x080fe20000400000 */
[----:B------:R-:W-:Y:S01]  /*4e70*/  ISETP.GT.AND P4, PT, R3, RZ, P3 ;  /* 0x000000ff0300720c */ /* 0x000fe20001f84270 */
[----:B------:R-:W-:Y:S01]  /*4e80*/  FMUL R51, R51, R19 ;  /* 0x0000001333337220 */ /* 0x000fe20000400000 */
[----:B------:R-:W-:Y:S01]  /*4e90*/  F2FP.TF32.F32.PACK_B R11, R11 ;  /* 0x0000000bff0b723e */ /* 0x000fe200024050ff */
[----:B-1----:R-:W-:Y:S01]  /*4ea0*/  FMUL R5, R34, R19 ;  /* 0x0000001322057220 */ /* 0x002fe20000400000 */
[----:B------:R-:W-:Y:S01]  /*4eb0*/  F2FP.TF32.F32.PACK_B R33, R33 ;  /* 0x00000021ff21723e */ /* 0x000fe200024050ff */
[-C--:B------:R-:W-:Y:S01]  /*4ec0*/  FMUL R53, R53, R19.reuse ;  /* 0x0000001335357220 */ /* 0x080fe20000400000 */
[----:B------:R-:W-:Y:S01]  /*4ed0*/  ISETP.GT.AND P0, PT, R3, 0x8, P0 ;  /* 0x000000080300780c */ /* 0x000fe20000704270 */
[----:B------:R0:W-:Y:S01]  /*4ee0*/  @P2 STG.E desc[UR38][R8.64+0x20], R11 ;  /* 0x0000200b08002986 */ /* 0x0001e2000c101926 */
[C---:B------:R-:W-:Y:S01]  /*4ef0*/  ISETP.GT.AND P2, PT, R4.reuse, 0x19, PT ;  /* 0x000000190400780c */ /* 0x040fe20003f44270 */
[----:B------:R-:W-:Y:S01]  /*4f00*/  FMUL R55, R55, R19 ;  /* 0x0000001337377220 */ /* 0x000fe20000400000 */
[----:B------:R-:W-:Y:S01]  /*4f10*/  F2FP.TF32.F32.PACK_B R5, R5 ;  /* 0x00000005ff05723e */ /* 0x000fe200024050ff */
[----:B------:R-:W-:Y:S01]  /*4f20*/  @P1 STG.E desc[UR38][R8.64+0x24], R31 ;  /* 0x0000241f08001986 */ /* 0x000fe2000c101926 */
[----:B------:R-:W-:Y:S01]  /*4f30*/  ISETP.GT.AND P1, PT, R4, 0x18, PT ;  /* 0x000000180400780c */ /* 0x000fe20003f24270 */
[----:B------:R-:W-:Y:S01]  /*4f40*/  FMUL R57, R57, R19 ;  /* 0x0000001339397220 */ /* 0x000fe20000400000 */
[----:B------:R-:W-:Y:S01]  /*4f50*/  F2FP.TF32.F32.PACK_B R35, R35 ;  /* 0x00000023ff23723e */ /* 0x000fe200024050ff */
[----:B------:R1:W-:Y:S01]  /*4f60*/  @P5 STG.E desc[UR38][R6.64+0x40], R13 ;  /* 0x0000400d06005986 */ /* 0x0003e2000c101926 */
[----:B------:R-:W-:Y:S01]  /*4f70*/  ISETP.GT.AND P5, PT, R3, RZ, P1 ;  /* 0x000000ff0300720c */ /* 0x000fe20000fa4270 */
[----:B------:R-:W-:Y:S01]  /*4f80*/  FMUL R59, R59, R19 ;  /* 0x000000133b3b7220 */ /* 0x000fe20000400000 */
[----:B------:R-:W-:Y:S01]  /*4f90*/  F2FP.TF32.F32.PACK_B R37, R37 ;  /* 0x00000025ff25723e */ /* 0x000fe200024050ff */
[----:B------:R-:W-:Y:S01]  /*4fa0*/  @P4 STG.E desc[UR38][R6.64+0x44], R33 ;  /* 0x0000442106004986 */ /* 0x000fe2000c101926 */
[C---:B------:R-:W-:Y:S01]  /*4fb0*/  ISETP.GT.AND P4, PT, R3.reuse, 0x8, P3 ;  /* 0x000000080300780c */ /* 0x040fe20001f84270 */
[-C--:B0-----:R-:W-:Y:S01]  /*4fc0*/  FMUL R11, R36, R19.reuse ;  /* 0x00000013240b7220 */ /* 0x081fe20000400000 */
[----:B------:R-:W-:Y:S01]  /*4fd0*/  ISETP.GT.AND P3, PT, R3, RZ, P2 ;  /* 0x000000ff0300720c */ /* 0x000fe20001764270 */
[----:B------:R0:W-:Y:S01]  /*4fe0*/  @P0 STG.E desc[UR38][R8.64+0x40], R5 ;  /* 0x0000400508000986 */ /* 0x0001e2000c101926 */
[----:B------:R-:W-:Y:S01]  /*4ff0*/  ISETP.GT.AND P0, PT, R4, 0x20, PT ;  /* 0x000000200400780c */ /* 0x000fe20003f04270 */
[----:B------:R-:W-:Y:S01]  /*5000*/  FMUL R61, R61, R19 ;  /* 0x000000133d3d7220 */ /* 0x000fe20000400000 */
[----:B------:R-:W-:Y:S01]  /*5010*/  F2FP.TF32.F32.PACK_B R11, R11 ;  /* 0x0000000bff0b723e */ /* 0x000fe200024050ff */
[-C--:B-1----:R-:W-:Y:S01]  /*5020*/  FMUL R13, R40, R19.reuse ;  /* 0x00000013280d7220 */ /* 0x082fe20000400000 */
[----:B------:R-:W-:Y:S01]  /*5030*/  ISETP.GT.AND P1, PT, R3, 0x8, P1 ;  /* 0x000000080300780c */ /* 0x000fe20000f24270 */
[----:B------:R-:W-:Y:S01]  /*5040*/  FMUL R63, R63, R19 ;  /* 0x000000133f3f7220 */ /* 0x000fe20000400000 */
[----:B------:R-:W-:Y:S01]  /*5050*/  F2FP.TF32.F32.PACK_B R39, R39 ;  /* 0x00000027ff27723e */ /* 0x000fe200024050ff */
[----:B------:R-:W-:Y:S01]  /*5060*/  FMUL R65, R65, R19 ;  /* 0x0000001341417220 */ /* 0x000fe20000400000 */
[----:B------:R-:W-:Y:S01]  /*5070*/  F2FP.TF32.F32.PACK_B R13, R13 ;  /* 0x0000000dff0d723e */ /* 0x000fe200024050ff */
[----:B------:R-:W-:Y:S01]  /*5080*/  @P4 STG.E desc[UR38][R8.64+0x44], R35 ;  /* 0x0000442308004986 */ /* 0x000fe2000c101926 */
[C---:B------:R-:W-:Y:S01]  /*5090*/  ISETP.GT.AND P4, PT, R3.reuse, 0x8, P2 ;  /* 0x000000080300780c */ /* 0x040fe20001784270 */
[-C--:B0-----:R-:W-:Y:S01]  /*50a0*/  FMUL R5, R38, R19.reuse ;  /* 0x0000001326057220 */ /* 0x081fe20000400000 */
[C---:B------:R-:W-:Y:S01]  /*50b0*/  ISETP.GT.AND P2, PT, R4.reuse, 0x21, PT ;  /* 0x000000210400780c */ /* 0x040fe20003f44270 */
[----:B------:R0:W-:Y:S01]  /*50c0*/  @P5 STG.E desc[UR38][R6.64+0x60], R11 ;  /* 0x0000600b06005986 */ /* 0x0001e2000c101926 */
[----:B------:R-:W-:Y:S01]  /*50d0*/  ISETP.GT.AND P5, PT, R3, RZ, P0 ;  /* 0x000000ff0300720c */ /* 0x000fe200007a4270 */
[----:B------:R-:W-:Y:S01]  /*50e0*/  FMUL R67, R67, R19 ;  /* 0x0000001343437220 */ /* 0x000fe20000400000 */
[----:B------:R-:W-:Y:S01]  /*50f0*/  F2FP.TF32.F32.PACK_B R5, R5 ;  /* 0x00000005ff05723e */ /* 0x000fe200024050ff */
[----:B------:R-:W-:Y:S01]  /*5100*/  @P3 STG.E desc[UR38][R6.64+0x64], R37 ;  /* 0x0000642506003986 */ /* 0x000fe2000c101926 */
[----:B------:R-:W-:Y:S01]  /*5110*/  ISETP.GT.AND P3, PT, R3, RZ, P2 ;  /* 0x000000ff0300720c */ /* 0x000fe20001764270 */
[----:B------:R-:W-:Y:S01]  /*5120*/  FMUL R69, R69, R19 ;  /* 0x0000001345457220 */ /* 0x000fe20000400000 */
[----:B------:R-:W-:Y:S01]  /*5130*/  F2FP.TF32.F32.PACK_B R41, R41 ;  /* 0x00000029ff29723e */ /* 0x000fe200024050ff */
[----:B------:R1:W-:Y:S01]  /*5140*/  @P1 STG.E desc[UR38][R8.64+0x60], R5 ;  /* 0x0000600508001986 */ /* 0x0003e2000c101926 */
[----:B------:R-:W-:Y:S01]  /*5150*/  ISETP.GT.AND P1, PT, R4, 0x28, PT ;  /* 0x000000280400780c */ /* 0x000fe20003f24270 */
[-C--:B------:R-:W-:Y:S01]  /*5160*/  FMUL R71, R71, R19.reuse ;  /* 0x0000001347477220 */ /* 0x080fe20000400000 */
[C---:B------:R-:W-:Y:S01]  /*5170*/  ISETP.GT.AND P0, PT, R3.reuse, 0x8, P0 ;  /* 0x000000080300780c */ /* 0x040fe20000704270 */
[----:B------:R-:W-:Y:S01]  /*5180*/  @P4 STG.E desc[UR38][R8.64+0x64], R39 ;  /* 0x0000642708004986 */ /* 0x000fe2000c101926 */
[C---:B------:R-:W-:Y:S01]  /*5190*/  ISETP.GT.AND P4, PT, R3.reuse, 0x8, P2 ;  /* 0x000000080300780c */ /* 0x040fe20001784270 */
[-C--:B0-----:R-:W-:Y:S01]  /*51a0*/  FMUL R11, R44, R19.reuse ;  /* 0x000000132c0b7220 */ /* 0x081fe20000400000 */
[----:B------:R-:W-:Y:S01]  /*51b0*/  ISETP.GT.AND P2, PT, R4, 0x29, PT ;  /* 0x000000290400780c */ /* 0x000fe20003f44270 */
[----:B------:R0:W-:Y:S01]  /*51c0*/  @P5 STG.E desc[UR38][R6.64+0x80], R13 ;  /* 0x0000800d06005986 */ /* 0x0001e2000c101926 */
[----:B------:R-:W-:Y:S01]  /*51d0*/  ISETP.GT.AND P5, PT, R3, RZ, P1 ;  /* 0x000000ff0300720c */ /* 0x000fe20000fa4270 */
[----:B------:R-:W-:Y:S01]  /*51e0*/  FMUL R73, R73, R19 ;  /* 0x0000001349497220 */ /* 0x000fe20000400000 */
[----:B------:R-:W-:Y:S01]  /*51f0*/  F2FP.TF32.F32.PACK_B R43, R43 ;  /* 0x0000002bff2b723e */ /* 0x000fe200024050ff */
[-C--:B-1----:R-:W-:Y:S01]  /*5200*/  FMUL R5, R42, R19.reuse ;  /* 0x000000132a057220 */ /* 0x082fe20000400000 */
[----:B------:R-:W-:Y:S01]  /*5210*/  @P3 STG.E desc[UR38][R6.64+0x84], R41 ;  /* 0x0000842906003986 */ /* 0x000fe2000c101926 */
[----:B------:R-:W-:Y:S01]  /*5220*/  ISETP.GT.AND P3, PT, R3, RZ, P2 ;  /* 0x000000ff0300720c */ /* 0x000fe20001764270 */
[----:B------:R-:W-:Y:S01]  /*5230*/  FMUL R75, R75, R19 ;  /* 0x000000134b4b7220 */ /* 0x000fe20000400000 */
[----:B------:R-:W-:Y:S01]  /*5240*/  F2FP.TF32.F32.PACK_B R11, R11 ;  /* 0x0000000bff0b723e */ /* 0x000fe200024050ff */
[----:B------:R-:W-:Y:S01]  /*5250*/  FMUL R77, R77, R19 ;  /* 0x000000134d4d7220 */ /* 0x000fe20000400000 */
[----:B------:R-:W-:Y:S01]  /*5260*/  F2FP.TF32.F32.PACK_B R5, R5 ;  /* 0x00000005ff05723e */ /* 0x000fe200024050ff */
[----:B------:R-:W-:Y:S01]  /*5270*/  FMUL R79, R79, R19 ;  /* 0x000000134f4f7220 */ /* 0x000fe20000400000 */
[----:B------:R-:W-:Y:S01]  /*5280*/  F2FP.TF32.F32.PACK_B R45, R45 ;  /* 0x0000002dff2d723e */ /* 0x000fe200024050ff */
[-C--:B0-----:R-:W-:Y:S01]  /*5290*/  FMUL R13, R48, R19.reuse ;  /* 0x00000013300d7220 */ /* 0x081fe20000400000 */
[----:B------:R-:W-:Y:S01]  /*52a0*/  ISETP.GT.AND P1, PT, R3, 0x8, P1 ;  /* 0x000000080300780c */ /* 0x000fe20000f24270 */
[----:B------:R0:W-:Y:S01]  /*52b0*/  @P0 STG.E desc[UR38][R8.64+0x80], R5 ;  /* 0x0000800508000986 */ /* 0x0001e2000c101926 */
[----:B------:R-:W-:Y:S01]  /*52c0*/  ISETP.GT.AND P0, PT, R4, 0x30, PT ;  /* 0x000000300400780c */ /* 0x000fe20003f04270 */
[----:B------:R-:W-:Y:S01]  /*52d0*/  FMUL R81, R81, R19 ;  /* 0x0000001351517220 */ /* 0x000fe20000400000 */
[----:B------:R-:W-:Y:S01]  /*52e0*/  F2FP.TF32.F32.PACK_B R47, R47 ;  /* 0x0000002fff2f723e */ /* 0x000fe200024050ff */
[----:B------:R-:W-:Y:S01]  /*52f0*/  @P4 STG.E desc[UR38][R8.64+0x84], R43 ;  /* 0x0000842b08004986 */ /* 0x000fe2000c101926 */
[C---:B------:R-:W-:Y:S01]  /*5300*/  ISETP.GT.AND P4, PT, R3.reuse, 0x8, P2 ;  /* 0x000000080300780c */ /* 0x040fe20001784270 */
[-C--:B------:R-:W-:Y:S01]  /*5310*/  FMUL R15, R82, R19.reuse ;  /* 0x00000013520f7220 */ /* 0x080fe20000400000 */
[----:B------:R-:W-:Y:S01]  /*5320*/  ISETP.GT.AND P2, PT, R4, 0x31, PT ;  /* 0x000000310400780c */ /* 0x000fe20003f44270 */
[----:B------:R1:W-:Y:S01]  /*5330*/  @P5 STG.E desc[UR38][R6.64+0xa0], R11 ;  /* 0x0000a00b06005986 */ /* 0x0003e2000c101926 */
[----:B------:R-:W-:Y:S01]  /*5340*/  ISETP.GT.AND P5, PT, R3, RZ, P0 ;  /* 0x000000ff0300720c */ /* 0x000fe200007a4270 */
[----:B------:R-:W-:Y:S01]  /*5350*/  FMUL R83, R83, R19 ;  /* 0x0000001353537220 */ /* 0x000fe20000400000 */
[----:B------:R-:W-:Y:S01]  /*5360*/  F2FP.TF32.F32.PACK_B R13, R13 ;  /* 0x0000000dff0d723e */ /* 0x000fe200024050ff */
[-C--:B0-----:R-:W-:Y:S01]  /*5370*/  FMUL R5, R46, R19.reuse ;  /* 0x000000132e057220 */ /* 0x081fe20000400000 */
[----:B------:R-:W-:Y:S01]  /*5380*/  @P3 STG.E desc[UR38][R6.64+0xa4], R45 ;  /* 0x0000a42d06003986 */ /* 0x000fe2000c101926 */
[----:B------:R-:W-:Y:S01]  /*5390*/  ISETP.GT.AND P3, PT, R3, RZ, P2 ;  /* 0x000000ff0300720c */ /* 0x000fe20001764270 */
[----:B------:R-:W-:Y:S01]  /*53a0*/  FMUL R21, R84, R19 ;  /* 0x0000001354157220 */ /* 0x000fe20000400000 */
[----:B------:R-:W-:Y:S01]  /*53b0*/  F2FP.TF32.F32.PACK_B R49, R49 ;  /* 0x00000031ff31723e */ /* 0x000fe200024050ff */
[----:B------:R-:W-:Y:S01]  /*53c0*/  FMUL R85, R85, R19 ;  /* 0x0000001355557220 */ /* 0x000fe20000400000 */
[----:B------:R-:W-:Y:S01]  /*53d0*/  F2FP.TF32.F32.PACK_B R5, R5 ;  /* 0x00000005ff05723e */ /* 0x000fe200024050ff */
[-C--:B------:R-:W-:Y:S01]  /*53e0*/  FMUL R87, R87, R19.reuse ;  /* 0x0000001357577220 */ /* 0x080fe20000400000 */
[----:B------:R-:W-:Y:S01]  /*53f0*/  ISETP.GT.AND P0, PT, R3, 0x8, P0 ;  /* 0x000000080300780c */ /* 0x000fe20000704270 */
[----:B-1----:R-:W-:Y:S01]  /*5400*/  FMUL R11, R52, R19 ;  /* 0x00000013340b7220 */ /* 0x002fe20000400000 */
[----:B------:R-:W-:Y:S01]  /*5410*/  F2FP.TF32.F32.PACK_B R51, R51 ;  /* 0x00000033ff33723e */ /* 0x000fe200024050ff */
[----:B------:R0:W-:Y:S01]  /*5420*/  @P1 STG.E desc[UR38][R8.64+0xa0], R5 ;  /* 0x0000a00508001986 */ /* 0x0001e2000c101926 */
[----:B------:R-:W-:-:S02]  /*5430*/  ISETP.GT.AND P1, PT, R4, 0x38, PT ;  /* 0x000000380400780c */ /* 0x000fc40003f24270 */
[----:B------:R-:W-:Y:S01]  /*5440*/  F2FP.TF32.F32.PACK_B R11, R11 ;  /* 0x0000000bff0b723e */ /* 0x000fe200024050ff */
[----:B------:R-:W-:Y:S01]  /*5450*/  @P4 STG.E desc[UR38][R8.64+0xa4], R47 ;  /* 0x0000a42f08004986 */ /* 0x000fe2000c101926 */
[C---:B------:R-:W-:Y:S02]  /*5460*/  ISETP.GT.AND P4, PT, R3.reuse, 0x8, P2 ;  /* 0x000000080300780c */ /* 0x040fe40001784270 */
[----:B------:R-:W-:Y:S01]  /*5470*/  ISETP.GT.AND P2, PT, R4, 0x39, PT ;  /* 0x000000390400780c */ /* 0x000fe20003f44270 */
[----:B------:R1:W-:Y:S01]  /*5480*/  @P5 STG.E desc[UR38][R6.64+0xc0], R13 ;  /* 0x0000c00d06005986 */ /* 0x0003e2000c101926 */
[C---:B------:R-:W-:Y:S02]  /*5490*/  ISETP.GT.AND P5, PT, R3.reuse, RZ, P1 ;  /* 0x000000ff0300720c */ /* 0x040fe40000fa4270 */
[----:B------:R-:W-:Y:S01]  /*54a0*/  F2FP.TF32.F32.PACK_B R53, R53 ;  /* 0x00000035ff35723e */ /* 0x000fe200024050ff */
[----:B0-----:R-:W-:Y:S01]  /*54b0*/  FMUL R5, R50, R19 ;  /* 0x0000001332057220 */ /* 0x001fe20000400000 */
[----:B------:R-:W-:Y:S01]  /*54c0*/  @P3 STG.E desc[UR38][R6.64+0xc4], R49 ;  /* 0x0000c43106003986 */ /* 0x000fe2000c101926 */
[----:B------:R-:W-:-:S02]  /*54d0*/  ISETP.GT.AND P3, PT, R3, RZ, P2 ;  /* 0x000000ff0300720c */ /* 0x000fc40001764270 */
[----:B------:R-:W-:Y:S02]  /*54e0*/  ISETP.GT.AND P1, PT, R3, 0x8, P1 ;  /* 0x000000080300780c */ /* 0x000fe40000f24270 */
[----:B------:R-:W-:Y:S01]  /*54f0*/  F2FP.TF32.F32.PACK_B R5, R5 ;  /* 0x00000005ff05723e */ /* 0x000fe200024050ff */
[----:B-1----:R-:W-:Y:S01]  /*5500*/  FMUL R13, R56, R19 ;  /* 0x00000013380d7220 */ /* 0x002fe20000400000 */
[----:B------:R-:W-:-:S03]  /*5510*/  F2FP.TF32.F32.PACK_B R55, R55 ;  /* 0x00000037ff37723e */ /* 0x000fc600024050ff */
[----:B------:R0:W-:Y:S01]  /*5520*/  @P0 STG.E desc[UR38][R8.64+0xc0], R5 ;  /* 0x0000c00508000986 */ /* 0x0001e2000c101926 */
[C---:B------:R-:W-:Y:S02]  /*5530*/  ISETP.GT.AND P0, PT, R4.reuse, 0x40, PT ;  /* 0x000000400400780c */ /* 0x040fe40003f04270 */
        /* <DEDUP_REMOVED lines=71> */
[----:B------:R-:W-:Y:S01]  /*59b0*/  @P3 STG.E desc[UR38][R6.64+0x164], R69 ;  /* 0x0001644506003986 */ /* 0x000fe2000c101926 */
[----:B0-----:R-:W-:Y:S01]  /*59c0*/  FMUL R5, R70, R19 ;  /* 0x0000001346057220 */ /* 0x001fe20000400000 */
[----:B------:R-:W-:-:S02]  /*59d0*/  ISETP.GT.AND P3, PT, R3, RZ, P2 ;  /* 0x000000ff0300720c */ /* 0x000fc40001764270 */
[----:B------:R-:W-:Y:S02]  /*59e0*/  ISETP.GT.AND P0, PT, R3, 0x8, P0 ;  /* 0x000000080300780c */ /* 0x000fe40000704270 */
[----:B------:R-:W-:Y:S01]  /*59f0*/  F2FP.TF32.F32.PACK_B R5, R5 ;  /* 0x00000005ff05723e */ /* 0x000fe200024050ff */
[----:B-1----:R-:W-:Y:S01]  /*5a00*/  FMUL R11, R76, R19 ;  /* 0x000000134c0b7220 */ /* 0x002fe20000400000 */
[----:B------:R-:W-:-:S03]  /*5a10*/  F2FP.TF32.F32.PACK_B R75, R75 ;  /* 0x0000004bff4b723e */ /* 0x000fc600024050ff */
[----:B------:R0:W-:Y:S01]  /*5a20*/  @P1 STG.E desc[UR38][R8.64+0x160], R5 ;  /* 0x0001600508001986 */ /* 0x0001e2000c101926 */
[----:B------:R-:W-:Y:S02]  /*5a30*/  F2FP.TF32.F32.PACK_B R77, R77 ;  /* 0x0000004dff4d723e */ /* 0x000fe400024050ff */
[----:B------:R-:W-:Y:S01]  /*5a40*/  F2FP.TF32.F32.PACK_B R11, R11 ;  /* 0x0000000bff0b723e */ /* 0x000fe200024050ff */
[----:B------:R-:W-:Y:S01]  /*5a50*/  @P4 STG.E desc[UR38][R8.64+0x164], R71 ;  /* 0x0001644708004986 */ /* 0x000fe2000c101926 */
[C---:B------:R-:W-:Y:S02]  /*5a60*/  ISETP.GT.AND P4, PT, R4.reuse, 0x68, PT ;  /* 0x000000680400780c */ /* 0x040fe40003f84270 */
[----:B------:R-:W-:Y:S01]  /*5a70*/  F2FP.TF32.F32.PACK_B R79, R79 ;  /* 0x0000004fff4f723e */ /* 0x000fe200024050ff */
[----:B------:R1:W-:Y:S01]  /*5a80*/  @P5 STG.E desc[UR38][R6.64+0x180], R13 ;  /* 0x0001800d06005986 */ /* 0x0003e2000c101926 */
[----:B------:R-:W-:Y:S02]  /*5a90*/  ISETP.GT.AND P5, PT, R4, 0x69, PT ;  /* 0x000000690400780c */ /* 0x000fe40003fa4270 */
[----:B------:R-:W-:Y:S01]  /*5aa0*/  F2FP.TF32.F32.PACK_B R81, R81 ;  /* 0x00000051ff51723e */ /* 0x000fe200024050ff */
[----:B------:R-:W-:Y:S01]  /*5ab0*/  @P3 STG.E desc[UR38][R6.64+0x184], R73 ;  /* 0x0001844906003986 */ /* 0x000fe2000c101926 */
[C---:B------:R-:W-:Y:S01]  /*5ac0*/  ISETP.GT.AND P3, PT, R3.reuse, 0x8, P2 ;  /* 0x000000080300780c */ /* 0x040fe20001764270 */
[----:B0-----:R-:W-:Y:S01]  /*5ad0*/  FMUL R5, R74, R19 ;  /* 0x000000134a057220 */ /* 0x001fe20000400000 */
[----:B------:R-:W-:-:S02]  /*5ae0*/  ISETP.GT.AND P2, PT, R3, RZ, P4 ;  /* 0x000000ff0300720c */ /* 0x000fc40002744270 */
[C---:B------:R-:W-:Y:S02]  /*5af0*/  ISETP.GT.AND P1, PT, R3.reuse, RZ, P5 ;  /* 0x000000ff0300720c */ /* 0x040fe40002f24270 */
[C---:B------:R-:W-:Y:S01]  /*5b00*/  ISETP.GT.AND P4, PT, R3.reuse, 0x8, P4 ;  /* 0x000000080300780c */ /* 0x040fe20002784270 */
[----:B-1----:R-:W-:Y:S01]  /*5b10*/  FMUL R13, R78, R19 ;  /* 0x000000134e0d7220 */ /* 0x002fe20000400000 */
[----:B------:R-:W-:Y:S02]  /*5b20*/  F2FP.TF32.F32.PACK_B R5, R5 ;  /* 0x00000005ff05723e */ /* 0x000fe400024050ff */
[----:B------:R-:W-:Y:S02]  /*5b30*/  ISETP.GT.AND P5, PT, R3, 0x8, P5 ;  /* 0x000000080300780c */ /* 0x000fe40002fa4270 */
[----:B------:R-:W-:Y:S01]  /*5b40*/  F2FP.TF32.F32.PACK_B R13, R13 ;  /* 0x0000000dff0d723e */ /* 0x000fe200024050ff */
[----:B------:R0:W-:Y:S01]  /*5b50*/  @P0 STG.E desc[UR38][R8.64+0x180], R5 ;  /* 0x0001800508000986 */ /* 0x0001e2000c101926 */
[----:B------:R-:W-:-:S02]  /*5b60*/  ISETP.GT.AND P0, PT, R4, 0x79, PT ;  /* 0x000000790400780c */ /* 0x000fc40003f04270 */
[----:B------:R-:W-:Y:S01]  /*5b70*/  F2FP.TF32.F32.PACK_B R15, R15 ;  /* 0x0000000fff0f723e */ /* 0x000fe200024050ff */
[----:B------:R-:W-:Y:S01]  /*5b80*/  @P3 STG.E desc[UR38][R8.64+0x184], R75 ;  /* 0x0001844b08003986 */ /* 0x000fe2000c101926 */
[C---:B------:R-:W-:Y:S02]  /*5b90*/  ISETP.GT.AND P3, PT, R4.reuse, 0x70, PT ;  /* 0x000000700400780c */ /* 0x040fe40003f64270 */
[----:B------:R-:W-:Y:S01]  /*5ba0*/  F2FP.TF32.F32.PACK_B R83, R83 ;  /* 0x00000053ff53723e */ /* 0x000fe200024050ff */
[----:B------:R1:W-:Y:S01]  /*5bb0*/  @P2 STG.E desc[UR38][R6.64+0x1a0], R11 ;  /* 0x0001a00b06002986 */ /* 0x0003e2000c101926 */
[C---:B------:R-:W-:Y:S02]  /*5bc0*/  ISETP.GT.AND P2, PT, R4.reuse, 0x71, PT ;  /* 0x000000710400780c */ /* 0x040fe40003f44270 */
[----:B------:R-:W-:Y:S01]  /*5bd0*/  F2FP.TF32.F32.PACK_B R21, R21 ;  /* 0x00000015ff15723e */ /* 0x000fe200024050ff */
[----:B------:R-:W-:Y:S01]  /*5be0*/  @P1 STG.E desc[UR38][R6.64+0x1a4], R77 ;  /* 0x0001a44d06001986 */ /* 0x000fe2000c101926 */
[----:B------:R-:W-:Y:S01]  /*5bf0*/  ISETP.GT.AND P1, PT, R4, 0x78, PT ;  /* 0x000000780400780c */ /* 0x000fe20003f24270 */
[----:B------:R-:W-:Y:S01]  /*5c00*/  @P4 IMAD.MOV.U32 R4, RZ, RZ, R8 ;  /* 0x000000ffff044224 */ /* 0x000fe200078e0008 */
[----:B------:R-:W-:Y:S01]  /*5c10*/  F2FP.TF32.F32.PACK_B R85, R85 ;  /* 0x00000055ff55723e */ /* 0x000fe200024050ff */
[----:B0-----:R-:W-:Y:S01]  /*5c20*/  @P4 IMAD.MOV.U32 R5, RZ, RZ, R9 ;  /* 0x000000ffff054224 */ /* 0x001fe200078e0009 */
[----:B------:R-:W-:Y:S01]  /*5c30*/  F2FP.TF32.F32.PACK_B R87, R87 ;  /* 0x00000057ff57723e */ /* 0x000fe200024050ff */
[----:B-1----:R-:W-:-:S03]  /*5c40*/  FMUL R11, R80, R19 ;  /* 0x00000013500b7220 */ /* 0x002fc60000400000 */
[----:B------:R0:W-:Y:S01]  /*5c50*/  @P4 STG.E desc[UR38][R4.64+0x1a0], R13 ;  /* 0x0001a00d04004986 */ /* 0x0001e2000c101926 */
[C---:B------:R-:W-:Y:S02]  /*5c60*/  ISETP.GT.AND P4, PT, R3.reuse, RZ, P3 ;  /* 0x000000ff0300720c */ /* 0x040fe40001f84270 */
[----:B------:R-:W-:Y:S02]  /*5c70*/  ISETP.GT.AND P3, PT, R3, 0x8, P3 ;  /* 0x000000080300780c */ /* 0x000fe40001f64270 */
[----:B------:R-:W-:Y:S01]  /*5c80*/  F2FP.TF32.F32.PACK_B R11, R11 ;  /* 0x0000000bff0b723e */ /* 0x000fe200024050ff */
[----:B0-----:R-:W-:Y:S02]  /*5c90*/  @P5 IMAD.MOV.U32 R4, RZ, RZ, R8 ;  /* 0x000000ffff045224 */ /* 0x001fe400078e0008 */
[----:B------:R-:W-:Y:S01]  /*5ca0*/  FMUL R13, R86, R19 ;  /* 0x00000013560d7220 */ /* 0x000fe20000400000 */
[----:B------:R-:W-:-:S04]  /*5cb0*/  @P5 IMAD.MOV.U32 R5, RZ, RZ, R9 ;  /* 0x000000ffff055224 */ /* 0x000fc800078e0009 */
[----:B------:R-:W-:Y:S01]  /*5cc0*/  F2FP.TF32.F32.PACK_B R13, R13 ;  /* 0x0000000dff0d723e */ /* 0x000fe200024050ff */
[----:B------:R0:W-:Y:S01]  /*5cd0*/  @P5 STG.E desc[UR38][R4.64+0x1a4], R79 ;  /* 0x0001a44f04005986 */ /* 0x0001e2000c101926 */
[C---:B------:R-:W-:Y:S02]  /*5ce0*/  ISETP.GT.AND P5, PT, R3.reuse, RZ, P2 ;  /* 0x000000ff0300720c */ /* 0x040fe400017a4270 */
[----:B------:R-:W-:Y:S01]  /*5cf0*/  ISETP.GT.AND P2, PT, R3, 0x8, P2 ;  /* 0x000000080300780c */ /* 0x000fe20001744270 */
[----:B0-----:R-:W-:Y:S02]  /*5d00*/  @P4 IMAD.MOV.U32 R4, RZ, RZ, R6 ;  /* 0x000000ffff044224 */ /* 0x001fe400078e0006 */
[----:B------:R-:W-:-:S05]  /*5d10*/  @P4 IMAD.MOV.U32 R5, RZ, RZ, R7 ;  /* 0x000000ffff054224 */ /* 0x000fca00078e0007 */
        /* <DEDUP_REMOVED lines=10> */
[----:B------:R0:W-:Y:S02]  /*5dc0*/  @P3 STG.E desc[UR38][R4.64+0x1c0], R15 ;  /* 0x0001c00f04003986 */ /* 0x0001e4000c101926 */
[----:B0-----:R-:W-:Y:S02]  /*5dd0*/  @P2 IMAD.MOV.U32 R4, RZ, RZ, R8 ;  /* 0x000000ffff042224 */ /* 0x001fe400078e0008 */
[----:B------:R-:W-:-:S05]  /*5de0*/  @P2 IMAD.MOV.U32 R5, RZ, RZ, R9 ;  /* 0x000000ffff052224 */ /* 0x000fca00078e0009 */
[----:B------:R0:W-:Y:S02]  /*5df0*/  @P2 STG.E desc[UR38][R4.64+0x1c4], R83 ;  /* 0x0001c45304002986 */ /* 0x0001e4000c101926 */
[----:B0-----:R-:W-:Y:S02]  /*5e00*/  @P4 IMAD.MOV.U32 R4, RZ, RZ, R6 ;  /* 0x000000ffff044224 */ /* 0x001fe400078e0006 */
[----:B------:R-:W-:-:S05]  /*5e10*/  @P4 IMAD.MOV.U32 R5, RZ, RZ, R7 ;  /* 0x000000ffff054224 */ /* 0x000fca00078e0007 */
[----:B------:R0:W-:Y:S04]  /*5e20*/  @P4 STG.E desc[UR38][R4.64+0x1e0], R21 ;  /* 0x0001e01504004986 */ /* 0x0001e8000c101926 */
[----:B------:R1:W-:Y:S01]  /*5e30*/  @P5 STG.E desc[UR38][R6.64+0x1e4], R85 ;  /* 0x0001e45506005986 */ /* 0x0003e2000c101926 */
[----:B0-----:R-:W-:Y:S02]  /*5e40*/  @P1 IMAD.MOV.U32 R4, RZ, RZ, R8 ;  /* 0x000000ffff041224 */ /* 0x001fe400078e0008 */
[----:B------:R-:W-:-:S05]  /*5e50*/  @P1 IMAD.MOV.U32 R5, RZ, RZ, R9 ;  /* 0x000000ffff051224 */ /* 0x000fca00078e0009 */
[----:B------:R1:W-:Y:S04]  /*5e60*/  @P1 STG.E desc[UR38][R4.64+0x1e0], R13 ;  /* 0x0001e00d04001986 */ /* 0x0003e8000c101926 */
[----:B------:R1:W-:Y:S02]  /*5e70*/  @P0 STG.E desc[UR38][R8.64+0x1e4], R87 ;  /* 0x0001e45708000986 */ /* 0x0003e4000c101926 */
.L_x_154:
[----:B------:R-:W-:Y:S05]  /*5e80*/  BSYNC B0 ;  /* 0x0000000000007941 */ /* 0x000fea0003800000 */
.L_x_28:
[----:B------:R-:W-:Y:S01]  /*5e90*/  IADD3 R16, P0, R16, UR36, RZ ;  /* 0x0000002410107c10 */ /* 0x000fe2000ff1e0ff */
[----:B------:R-:W-:Y:S01]  /*5ea0*/  ULDC.64 UR4, c[0x0][0x650] ;  /* 0x0001940000047ab9 */ /* 0x000fe20000000a00 */
[----:B------:R-:W-:Y:S01]  /*5eb0*/  PRMT R3, RZ, 0x7610, R3 ;  /* 0x00007610ff037816 */ /* 0x000fe20000000003 */
[----:B------:R-:W-:Y:S01]  /*5ec0*/  IMAD.MOV.U32 R100, RZ, RZ, -0x1 ;  /* 0xffffffffff647424 */ /* 0x000fe200078e00ff */
[----:B------:R-:W-:Y:S01]  /*5ed0*/  IADD3.X R17, R17, UR42, RZ, P0, !PT ;  /* 0x0000002a11117c10 */ /* 0x000fe200087fe4ff */
[----:B--2---:R-:W-:Y:S01]  /*5ee0*/  IMAD.MOV.U32 R99, RZ, RZ, -0x1 ;  /* 0xffffffffff637424 */ /* 0x004fe200078e00ff */
[----:B------:R-:W-:-:S04]  /*5ef0*/  ISETP.GE.U32.AND P0, PT, R16, UR4, PT ;  /* 0x0000000410007c0c */ /* 0x000fc8000bf06070 */
[----:B------:R-:W-:-:S13]  /*5f00*/  ISETP.GE.U32.AND.EX P0, PT, R17, UR5, PT, P0 ;  /* 0x0000000511007c0c */ /* 0x000fda000bf06100 */
[----:B------:R-:W-:Y:S05]  /*5f10*/  @P0 BRA `(.L_x_155) ;  /* 0x00000004004c0947 */ /* 0x000fea0003800000 */
[----:B0-----:R-:W0:Y:S01]  /*5f20*/  LDC.64 R10, c[0x0][0x628] ;  /* 0x00018a00ff0a7b82 */ /* 0x001e220000000a00 */
[----:B-1--4-:R-:W1:Y:S01]  /*5f30*/  S2R R12, SR_CTAID.X ;  /* 0x00000000000c7919 */ /* 0x012e620000002500 */
[----:B---3--:R-:W-:Y:S02]  /*5f40*/  IMAD.MOV.U32 R8, RZ, RZ, R16 ;  /* 0x000000ffff087224 */ /* 0x008fe400078e0010 */
[----:B------:R-:W-:Y:S01]  /*5f50*/  IMAD.MOV.U32 R9, RZ, RZ, R17 ;  /* 0x000000ffff097224 */ /* 0x000fe200078e0011 */
[----:B------:R-:W2:Y:S03]  /*5f60*/  S2R R20, SR_CTAID.Y ;  /* 0x0000000000147919 */ /* 0x000ea60000002600 */
[----:B------:R-:W3:Y:S08]  /*5f70*/  LDC R0, c[0x0][0x630] ;  /* 0x00018c00ff007b82 */ /* 0x000ef00000000800 */
[----:B------:R-:W4:Y:S01]  /*5f80*/  LDC.64 R14, c[0x0][0x620] ;  /* 0x00018800ff0e7b82 */ /* 0x000f220000000a00 */
[----:B0-----:R-:W-:-:S04]  /*5f90*/  ISETP.NE.U32.AND P0, PT, R10, RZ, PT ;  /* 0x000000ff0a00720c */ /* 0x001fc80003f05070 */
[----:B------:R-:W-:-:S13]  /*5fa0*/  ISETP.NE.AND.EX P0, PT, R11, RZ, PT, P0 ;  /* 0x000000ff0b00720c */ /* 0x000fda0003f05300 */
[----:B-1234-:R-:W-:Y:S05]  /*5fb0*/  @!P0 BRA `(.L_x_156) ;  /* 0x0000000000288947 */ /* 0x01efea0003800000 */
        /* <DEDUP_REMOVED lines=10> */
.L_x_156:
[-CC-:B------:R-:W-:Y:S01]  /*6060*/  SHF.R.U64 R99, R8, R0.reuse, R9.reuse ;  /* 0x0000000008637219 */ /* 0x180fe20000001209 */
[----:B------:R-:W0:Y:S01]  /*6070*/  LDC.64 R26, c[0x0][0x640] ;  /* 0x00019000ff1a7b82 */ /* 0x000e220000000a00 */
[----:B------:R-:W-:Y:S01]  /*6080*/  SHF.R.U32.HI R0, RZ, R0, R9 ;  /* 0x00000000ff007219 */ /* 0x000fe20000011609 */
[----:B------:R-:W-:Y:S01]  /*6090*/  ULDC UR4, c[0x0][0x150] ;  /* 0x0000540000047ab9 */ /* 0x000fe20000000800 */
[----:B------:R-:W-:Y:S02]  /*60a0*/  IADD3 R3, P0, RZ, -R99, RZ ;  /* 0x80000063ff037210 */ /* 0x000fe40007f1e0ff */
[----:B------:R-:W-:-:S03]  /*60b0*/  I2FP.F32.U32 R7, R12 ;  /* 0x0000000c00077245 */ /* 0x000fc60000201000 */
[----:B------:R-:W1:Y:S01]  /*60c0*/  LDC R6, c[0x0][0x618] ;  /* 0x00018600ff067b82 */ /* 0x000e620000000800 */
[----:B------:R-:W-:Y:S02]  /*60d0*/  IMAD.X R5, RZ, RZ, ~R0, P0 ;  /* 0x000000ffff057224 */ /* 0x000fe400000e0e00 */
[----:B------:R-:W-:Y:S01]  /*60e0*/  FMUL R7, R7, UR4 ;  /* 0x0000000407077c20 */ /* 0x000fe20008400000 */
[----:B------:R-:W-:Y:S01]  /*60f0*/  ULDC UR4, c[0x0][0x154] ;  /* 0x0000550000047ab9 */ /* 0x000fe20000000800 */
[-C--:B------:R-:W-:Y:S02]  /*6100*/  IMAD R0, R5, R14.reuse, RZ ;  /* 0x0000000e05007224 */ /* 0x080fe400078e02ff */
[C---:B------:R-:W-:Y:S01]  /*6110*/  IMAD.WIDE.U32 R4, R3.reuse, R14, R16 ;  /* 0x0000000e03047225 */ /* 0x040fe200078e0010 */
[----:B------:R-:W2:Y:S01]  /*6120*/  LDC R8, c[0x0][0x608] ;  /* 0x00018200ff087b82 */ /* 0x000ea20000000800 */
[----:B------:R-:W3:Y:S02]  /*6130*/  F2I.U32.TRUNC.NTZ R7, R7 ;  /* 0x0000000700077305 */ /* 0x000ee4000020f000 */
[----:B------:R-:W-:Y:S01]  /*6140*/  IMAD R3, R3, R15, R0 ;  /* 0x0000000f03037224 */ /* 0x000fe200078e0200 */
[----:B------:R-:W-:-:S03]  /*6150*/  I2FP.F32.U32 R0, R20 ;  /* 0x0000001400007245 */ /* 0x000fc60000201000 */
[----:B------:R-:W-:Y:S01]  /*6160*/  IMAD.IADD R3, R5, 0x1, R3 ;  /* 0x0000000105037824 */ /* 0x000fe200078e0203 */
[----:B------:R-:W4:Y:S01]  /*6170*/  LDC R11, c[0x0][0x658] ;  /* 0x00019600ff0b7b82 */ /* 0x000f220000000800 */
[----:B0-----:R-:W-:-:S04]  /*6180*/  ISETP.NE.U32.AND P0, PT, R26, RZ, PT ;  /* 0x000000ff1a00720c */ /* 0x001fc80003f05070 */
[----:B------:R-:W-:-:S03]  /*6190*/  ISETP.NE.AND.EX P0, PT, R27, RZ, PT, P0 ;  /* 0x000000ff1b00720c */ /* 0x000fc60003f05300 */
[----:B------:R-:W0:Y:S01]  /*61a0*/  LDC R9, c[0x0][0x144] ;  /* 0x00005100ff097b82 */ /* 0x000e220000000800 */
[-C--:B-1----:R-:W-:Y:S01]  /*61b0*/  SHF.R.U64 R10, R4, R6.reuse, R3 ;  /* 0x00000006040a7219 */ /* 0x082fe20000001203 */
[----:B---3--:R-:W-:Y:S01]  /*61c0*/  IMAD.MOV R7, RZ, RZ, -R7 ;  /* 0x000000ffff077224 */ /* 0x008fe200078e0a07 */
[----:B------:R-:W-:Y:S01]  /*61d0*/  SHF.R.U32.HI R3, RZ, R6, R3 ;  /* 0x00000006ff037219 */ /* 0x000fe20000011603 */
[----:B------:R-:W-:-:S04]  /*61e0*/  FMUL R6, R0, UR4 ;  /* 0x0000000400067c20 */ /* 0x000fc80008400000 */
[----:B------:R-:W1:Y:S01]  /*61f0*/  LDC R21, c[0x0][0x148] ;  /* 0x00005200ff157b82 */ /* 0x000e620000000800 */
[----:B------:R3:W0:Y:S01]  /*6200*/  F2I.U32.TRUNC.NTZ R14, R6 ;  /* 0x00000006000e7305 */ /* 0x000622000020f000 */
[-CC-:B--2---:R-:W-:Y:S02]  /*6210*/  SHF.R.U64 R13, R10, R8.reuse, R3.reuse ;  /* 0x000000080a0d7219 */ /* 0x184fe40000001203 */
[----:B------:R-:W-:-:S04]  /*6220*/  SHF.R.U32.HI R0, RZ, R8, R3 ;  /* 0x00000008ff007219 */ /* 0x000fc80000011603 */
[----:B-----5:R-:W2:Y:S01]  /*6230*/  LDC R24, c[0x0][0x648] ;  /* 0x00019200ff187b82 */ /* 0x020ea20000000800 */
[-CC-:B----4-:R-:W-:Y:S02]  /*6240*/  SHF.R.U64 R15, R13, R11.reuse, R0.reuse ;  /* 0x0000000b0d0f7219 */ /* 0x190fe40000001200 */
[----:B------:R-:W-:-:S03]  /*6250*/  SHF.R.U32.HI R5, RZ, R11, R0 ;  /* 0x0000000bff057219 */ /* 0x000fc60000011600 */
[----:B------:R-:W-:Y:S02]  /*6260*/  IMAD.MOV.U32 R4, RZ, RZ, R15 ;  /* 0x000000ffff047224 */ /* 0x000fe400078e000f */
[----:B------:R-:W4:Y:S01]  /*6270*/  LDC R28, c[0x0][0x638] ;  /* 0x00018e00ff1c7b82 */ /* 0x000f220000000800 */
[----:B0-----:R-:W-:-:S07]  /*6280*/  IMAD R25, R9, R7, R12 ;  /* 0x0000000709197224 */ /* 0x001fce00078e020c */
[----:B------:R-:W0:Y:S08]  /*6290*/  LDC R29, c[0x0][0x610] ;  /* 0x00018400ff1d7b82 */ /* 0x000e300000000800 */
[----:B------:R-:W0:Y:S01]  /*62a0*/  LDC R30, c[0x0][0x600] ;  /* 0x00018000ff1e7b82 */ /* 0x000e220000000800 */
[----:B-123--:R-:W-:Y:S05]  /*62b0*/  @!P0 BRA `(.L_x_157) ;  /* 0x0000000000288947 */ /* 0x00efea0003800000 */
        /* <DEDUP_REMOVED lines=10> */
.L_x_157:
[----:B------:R-:W-:Y:S01]  /*6360*/  ISETP.NE.AND P0, PT, R2, 0x1, PT ;  /* 0x000000010200780c */ /* 0x000fe20003f05270 */
[----:B------:R-:W-:Y:S01]  /*6370*/  IMAD.MOV R14, RZ, RZ, -R14 ;  /* 0x000000ffff0e7224 */ /* 0x000fe200078e0a0e */
[----:B------:R-:W-:Y:S02]  /*6380*/  SHF.R.U64 R0, R4, R24, R5 ;  /* 0x0000001804007219 */ /* 0x000fe40000001205 */
[----:B------:R-:W-:Y:S02]  /*6390*/  LOP3.LUT R3, R13, R96, RZ, 0xc0, !PT ;  /* 0x000000600d037212 */ /* 0x000fe400078ec0ff */
[----:B------:R-:W-:Y:S01]  /*63a0*/  LOP3.LUT R10, R10, R95, RZ, 0xc0, !PT ;  /* 0x0000005f0a0a7212 */ /* 0x000fe200078ec0ff */
[----:B------:R-:W-:Y:S02]  /*63b0*/  IMAD.MOV R4, RZ, RZ, -R0 ;  /* 0x000000ffff047224 */ /* 0x000fe400078e0a00 */
[----:B------:R-:W-:Y:S02]  /*63c0*/  IMAD R0, R90, R0, R3 ;  /* 0x000000005a007224 */ /* 0x000fe400078e0203 */
[----:B----4-:R-:W-:-:S02]  /*63d0*/  IMAD R3, R4, R28, R15 ;  /* 0x0000001c04037224 */ /* 0x010fc400078e020f */
[----:B------:R-:W-:Y:S02]  /*63e0*/  @P0 IMAD R25, R21, R14, R20 ;  /* 0x0000000e15190224 */ /* 0x000fe400078e0214 */
[----:B0-----:R-:W-:Y:S02]  /*63f0*/  IMAD R5, R3, R30, R10 ;  /* 0x0000001e03057224 */ /* 0x001fe400078e020a */
[----:B------:R-:W-:Y:S02]  /*6400*/  IMAD R0, R0, R29, R25 ;  /* 0x0000001d00007224 */ /* 0x000fe400078e0219 */
[----:B------:R-:W-:-:S03]  /*6410*/  IMAD.MOV.U32 R4, RZ, RZ, 0x1 ;  /* 0x00000001ff047424 */ /* 0x000fc600078e00ff */
[----:B------:R-:W-:Y:S02]  /*6420*/  SEL R100, R5, R0, !P0 ;  /* 0x0000000005647207 */ /* 0x000fe40004000000 */
[----:B------:R-:W-:Y:S02]  /*6430*/  PRMT R3, R4, 0x7610, R3 ;  /* 0x0000761004037816 */ /* 0x000fe40000000003 */
[----:B------:R-:W-:-:S07]  /*6440*/  SEL R0, R0, R5, !P0 ;  /* 0x0000000500007207 */ /* 0x000fce0004000000 */
.L_x_155:
[----:B------:R-:W-:Y:S01]  /*6450*/  LOP3.LUT P0, RZ, R3, 0xff, RZ, 0xc0, !PT ;  /* 0x000000ff03ff7812 */ /* 0x000fe2000780c0ff */
[----:B------:R-:W-:Y:S01]  /*6460*/  UIMAD.WIDE.U32 UR4, UR41, -0x55555555, URZ ;  /* 0xaaaaaaab290478a5 */ /* 0x000fe2000f8e003f */
[----:B------:R-:W-:-:S03]  /*6470*/  IMAD.MOV.U32 R101, RZ, RZ, R0 ;  /* 0x000000ffff657224 */ /* 0x000fc600078e0000 */
[----:B------:R-:W-:-:S04]  /*6480*/  USHF.R.U32.HI UR4, URZ, 0x1, UR5 ;  /* 0x000000013f047899 */ /* 0x000fc80008011605 */
[----:B------:R-:W-:-:S04]  /*6490*/  UIMAD UR41, UR4, -0x3, UR41 ;  /* 0xfffffffd042978a4 */ /* 0x000fc8000f8e0229 */
[----:B------:R-:W-:Y:S08]  /*64a0*/  @P0 BRA `(.L_x_158) ;  /* 0xffffffac003c0947 */ /* 0x000ff0000383ffff */
[----:B------:R-:W-:Y:S05]  /*64b0*/  EXIT ;  /* 0x000000000000794d */ /* 0x000fea0003800000 */
.L_x_3:
        /* <DEDUP_REMOVED lines=26> */
.L_x_160:
[--C-:B------:R-:W-:Y:S01]  /*6660*/  SHF.R.U64 R14, R12, R20, R13.reuse ;  /* 0x000000140c0e7219 */ /* 0x100fe2000000120d */
[----:B------:R-:W0:Y:S01]  /*6670*/  LDC R24, c[0x0][0x618] ;  /* 0x00018600ff187b82 */ /* 0x000e220000000800 */
[----:B------:R-:W-:Y:S01]  /*6680*/  I2FP.F32.U32 R8, R6 ;  /* 0x0000000600087245 */ /* 0x000fe20000201000 */
[----:B------:R-:W-:Y:S01]  /*6690*/  ULDC UR4, c[0x0][0x150] ;  /* 0x0000540000047ab9 */ /* 0x000fe20000000800 */
[----:B------:R-:W-:Y:S02]  /*66a0*/  SHF.R.U32.HI R7, RZ, R20, R13 ;  /* 0x00000014ff077219 */ /* 0x000fe4000001160d */
[----:B------:R-:W-:Y:S01]  /*66b0*/  IADD3 R11, P0, RZ, -R14, RZ ;  /* 0x8000000eff0b7210 */ /* 0x000fe20007f1e0ff */
[----:B------:R-:W-:Y:S01]  /*66c0*/  FMUL R13, R8, UR4 ;  /* 0x00000004080d7c20 */ /* 0x000fe20008400000 */
[----:B------:R-:W-:Y:S01]  /*66d0*/  ULDC UR4, c[0x0][0x154] ;  /* 0x0000550000047ab9 */ /* 0x000fe20000000800 */
[----:B------:R-:W1:Y:S02]  /*66e0*/  LDC.64 R26, c[0x0][0x640] ;  /* 0x00019000ff1a7b82 */ /* 0x000e640000000a00 */
[----:B------:R-:W-:-:S02]  /*66f0*/  IMAD.X R7, RZ, RZ, ~R7, P0 ;  /* 0x000000ffff077224 */ /* 0x000fc400000e0e07 */
[----:B------:R-:W2:Y:S01]  /*6700*/  F2I.U32.TRUNC.NTZ R13, R13 ;  /* 0x0000000d000d7305 */ /* 0x000ea2000020f000 */
[----:B------:R-:W-:-:S03]  /*6710*/  IMAD.WIDE.U32 R8, R11, R22, R16 ;  /* 0x000000160b087225 */ /* 0x000fc600078e0010 */
[----:B------:R-:W3:Y:S01]  /*6720*/  LDC R15, c[0x0][0x144] ;  /* 0x00005100ff0f7b82 */ /* 0x000ee20000000800 */
[----:B------:R-:W-:-:S04]  /*6730*/  IMAD R10, R7, R22, RZ ;  /* 0x00000016070a7224 */ /* 0x000fc800078e02ff */
[----:B------:R-:W-:Y:S02]  /*6740*/  IMAD R7, R11, R23, R10 ;  /* 0x000000170b077224 */ /* 0x000fe400078e020a */
[----:B------:R-:W-:Y:S01]  /*6750*/  IMAD.MOV.U32 R10, RZ, RZ, -0x1 ;  /* 0xffffffffff0a7424 */ /* 0x000fe200078e00ff */
[----:B------:R-:W4:Y:S01]  /*6760*/  LDC R20, c[0x0][0x608] ;  /* 0x00018200ff147b82 */ /* 0x000f220000000800 */
[----:B------:R-:W-:Y:S01]  /*6770*/  IMAD.IADD R7, R9, 0x1, R7 ;  /* 0x0000000109077824 */ /* 0x000fe200078e0207 */
[----:B------:R-:W-:-:S04]  /*6780*/  I2FP.F32.U32 R9, R5 ;  /* 0x0000000500097245 */ /* 0x000fc80000201000 */
[-C--:B0-----:R-:W-:Y:S01]  /*6790*/  SHF.R.U64 R12, R8, R24.reuse, R7 ;  /* 0x00000018080c7219 */ /* 0x081fe20000001207 */
[----:B--2---:R-:W-:Y:S01]  /*67a0*/  IMAD.MOV R8, RZ, RZ, -R13 ;  /* 0x000000ffff087224 */ /* 0x004fe200078e0a0d */
[----:B------:R-:W0:Y:S01]  /*67b0*/  LDC R11, c[0x0][0x658] ;  /* 0x00019600ff0b7b82 */ /* 0x000e220000000800 */
[----:B-1----:R-:W-:Y:S01]  /*67c0*/  ISETP.NE.U32.AND P0, PT, R26, RZ, PT ;  /* 0x000000ff1a00720c */ /* 0x002fe20003f05070 */
[----:B------:R-:W-:Y:S01]  /*67d0*/  FMUL R9, R9, UR4 ;  /* 0x0000000409097c20 */ /* 0x000fe20008400000 */
[----:B------:R-:W-:Y:S02]  /*67e0*/  SHF.R.U32.HI R7, RZ, R24, R7 ;  /* 0x00000018ff077219 */ /* 0x000fe40000011607 */
[----:B------:R-:W-:-:S03]  /*67f0*/  ISETP.NE.AND.EX P0, PT, R27, RZ, PT, P0 ;  /* 0x000000ff1b00720c */ /* 0x000fc60003f05300 */
[----:B------:R-:W1:Y:S01]  /*6800*/  LDC R22, c[0x0][0x148] ;  /* 0x00005200ff167b82 */ /* 0x000e620000000800 */
[----:B---3--:R-:W-:Y:S02]  /*6810*/  IMAD R23, R15, R8, R6 ;  /* 0x000000080f177224 */ /* 0x008fe400078e0206 */
[----:B------:R-:W-:-:S05]  /*6820*/  IMAD.MOV.U32 R8, RZ, RZ, 0x1 ;  /* 0x00000001ff087424 */ /* 0x000fca00078e00ff */
[----:B------:R-:W2:Y:S01]  /*6830*/  LDC R21, c[0x0][0x600] ;  /* 0x00018000ff157b82 */ /* 0x000ea20000000800 */
[-CC-:B----4-:R-:W-:Y:S02]  /*6840*/  SHF.R.U64 R15, R12, R20.reuse, R7.reuse ;  /* 0x000000140c0f7219 */ /* 0x190fe40000001207 */
[----:B------:R-:W-:Y:S02]  /*6850*/  SHF.R.U32.HI R6, RZ, R20, R7 ;  /* 0x00000014ff067219 */ /* 0x000fe40000011607 */
[----:B------:R3:W4:Y:S03]  /*6860*/  F2I.U32.TRUNC.NTZ R20, R9 ;  /* 0x0000000900147305 */ /* 0x000726000020f000 */
[----:B------:R-:W1:Y:S01]  /*6870*/  LDC R25, c[0x0][0x648] ;  /* 0x00019200ff197b82 */ /* 0x000e620000000800 */
[-C--:B0-----:R-:W-:Y:S02]  /*6880*/  SHF.R.U64 R19, R15, R11.reuse, R6 ;  /* 0x0000000b0f137219 */ /* 0x081fe40000001206 */
[----:B------:R-:W-:-:S02]  /*6890*/  SHF.L.U32 R10, R10, R11, RZ ;  /* 0x0000000b0a0a7219 */ /* 0x000fc400000006ff */
[-C--:B------:R-:W-:Y:S01]  /*68a0*/  SHF.R.U32.HI R7, RZ, R11.reuse, R6 ;  /* 0x0000000bff077219 */ /* 0x080fe20000011606 */
[----:B------:R-:W-:Y:S01]  /*68b0*/  IMAD.MOV.U32 R6, RZ, RZ, R19 ;  /* 0x000000ffff067224 */ /* 0x000fe200078e0013 */
[----:B------:R-:W-:Y:S01]  /*68c0*/  SHF.L.U32 R24, R8, R11, RZ ;  /* 0x0000000b08187219 */ /* 0x000fe200000006ff */
[----:B------:R-:W0:Y:S01]  /*68d0*/  LDC R28, c[0x0][0x638] ;  /* 0x00018e00ff1c7b82 */ /* 0x000e220000000800 */
[----:B------:R-:W-:-:S07]  /*68e0*/  LOP3.LUT R30, RZ, R10, RZ, 0x33, !PT ;  /* 0x0000000aff1e7212 */ /* 0x000fce00078e33ff */
[----:B------:R-:W0:Y:S01]  /*68f0*/  LDC R29, c[0x0][0x610] ;  /* 0x00018400ff1d7b82 */ /* 0x000e220000000800 */
[----:B---34-:R-:W-:Y:S05]  /*6900*/  @!P0 BRA `(.L_x_161) ;  /* 0x0000000000288947 */ /* 0x018fea0003800000 */
[----:B------:R-:W3:Y:S02]  /*6910*/  LDC R6, c[0x0][0x64c] ;  /* 0x00019300ff067b82 */ /* 0x000ee40000000800 */
[----:B---3--:R-:W-:-:S05]  /*6920*/  IADD3 R11, P0, R19, R6, RZ ;  /* 0x00000006130b7210 */ /* 0x008fca0007f1e0ff */
        /* <DEDUP_REMOVED lines=8> */
.L_x_161:
[----:B------:R-:W-:Y:S01]  /*69b0*/  ISETP.NE.AND P0, PT, R2, 0x1, PT ;  /* 0x000000010200780c */ /* 0x000fe20003f05270 */
[----:B--2---:R-:W-:Y:S01]  /*69c0*/  VIADD R9, R21, 0xffffffff ;  /* 0xffffffff15097836 */ /* 0x004fe20000000000 */
[----:B-1----:R-:W-:Y:S01]  /*69d0*/  SHF.R.U64 R7, R6, R25, R7 ;  /* 0x0000001906077219 */ /* 0x002fe20000001207 */
[----:B------:R-:W-:Y:S01]  /*69e0*/  IMAD.MOV R20, RZ, RZ, -R20 ;  /* 0x000000ffff147224 */ /* 0x000fe200078e0a14 */
[----:B------:R-:W-:Y:S02]  /*69f0*/  LOP3.LUT R6, R15, R30, RZ, 0xc0, !PT ;  /* 0x0000001e0f067212 */ /* 0x000fe400078ec0ff */
[----:B------:R-:W-:Y:S01]  /*6a00*/  LOP3.LUT R12, R12, R9, RZ, 0xc0, !PT ;  /* 0x000000090c0c7212 */ /* 0x000fe200078ec0ff */
[----:B------:R-:W-:Y:S02]  /*6a10*/  IMAD.MOV R8, RZ, RZ, -R7 ;  /* 0x000000ffff087224 */ /* 0x000fe400078e0a07 */
[----:B------:R-:W-:Y:S02]  /*6a20*/  IMAD R6, R24, R7, R6 ;  /* 0x0000000718067224 */ /* 0x000fe400078e0206 */
[----:B------:R-:W-:-:S02]  /*6a30*/  IMAD.MOV.U32 R9, RZ, RZ, 0x1 ;  /* 0x00000001ff097424 */ /* 0x000fc400078e00ff */
[----:B------:R-:W-:Y:S02]  /*6a40*/  @P0 IMAD R23, R22, R20, R5 ;  /* 0x0000001416170224 */ /* 0x000fe400078e0205 */
[----:B0-----:R-:W-:Y:S02]  /*6a50*/  IMAD R5, R8, R28, R19 ;  /* 0x0000001c08057224 */ /* 0x001fe400078e0213 */
[----:B------:R-:W-:Y:S02]  /*6a60*/  IMAD R19, R6, R29, R23 ;  /* 0x0000001d06137224 */ /* 0x000fe400078e0217 */
[----:B------:R-:W-:Y:S02]  /*6a70*/  IMAD R6, R5, R21, R12 ;  /* 0x0000001505067224 */ /* 0x000fe400078e020c */
[----:B------:R-:W-:-:S03]  /*6a80*/  IMAD.MOV.U32 R8, RZ, RZ, R14 ;  /* 0x000000ffff087224 */ /* 0x000fc600078e000e */
[----:B------:R-:W-:Y:S02]  /*6a90*/  SEL R20, R6, R19, !P0 ;  /* 0x0000001306147207 */ /* 0x000fe40004000000 */
[----:B------:R-:W-:-:S07]  /*6aa0*/  SEL R19, R19, R6, !P0 ;  /* 0x0000000613137207 */ /* 0x000fce0004000000 */
.L_x_159:
[----:B------:R-:W-:-:S08]  /*6ab0*/  NOP ;  /* 0x0000000000007918 */ /* 0x000fd00000000000 */
[----:B------:R-:W0:-:S00]  /*6ac0*/  USETMAXREG.DEALLOC.CTAPOOL 0x28 ;  /* 0x00000028000079c8 */ /* 0x000e0000080e0500 */
[----:B0-----:R-:W-:-:S13]  /*6ad0*/  ISETP.NE.AND P0, PT, R0, RZ, PT ;  /* 0x000000ff0000720c */ /* 0x001fda0003f05270 */
[----:B------:R-:W-:Y:S05]  /*6ae0*/  @P0 EXIT ;  /* 0x000000000000094d */ /* 0x000fea0003800000 */
[----:B------:R-:W-:Y:S01]  /*6af0*/  LOP3.LUT P0, RZ, R9, 0xff, RZ, 0xc0, !PT ;  /* 0x000000ff09ff7812 */ /* 0x000fe2000780c0ff */
[----:B------:R-:W-:Y:S02]  /*6b00*/  IMAD.MOV.U32 R0, RZ, RZ, 0x1 ;  /* 0x00000001ff007424 */ /* 0x000fe400078e00ff */
[----:B------:R-:W-:-:S10]  /*6b10*/  IMAD.MOV.U32 R12, RZ, RZ, RZ ;  /* 0x000000ffff0c7224 */ /* 0x000fd400078e00ff */
[----:B------:R-:W-:Y:S05]  /*6b20*/  @!P0 BRA `(.L_x_162) ;  /* 0x0000000c000c8947 */ /* 0x000fea0003800000 */
[----:B------:R-:W0:Y:S01]  /*6b30*/  LDC R0, c[0x0][0x28c] ;  /* 0x0000a300ff007b82 */ /* 0x000e220000000800 */
[----:B------:R-:W-:Y:S01]  /*6b40*/  LOP3.LUT P0, RZ, R3, 0x1f, RZ, 0xc0, !PT ;  /* 0x0000001f03ff7812 */ /* 0x000fe2000780c0ff */
[----:B------:R-:W-:Y:S01]  /*6b50*/  ULDC UR5, c[0x0][0x658] ;  /* 0x0001960000057ab9 */ /* 0x000fe20000000800 */
[----:B------:R-:W-:Y:S01]  /*6b60*/  UMOV UR6, 0xffffffff ;  /* 0xffffffff00067882 */ /* 0x000fe20000000000 */
[----:B------:R-:W-:Y:S01]  /*6b70*/  BSSY B0, `(.L_x_162) ;  /* 0x00000be000007945 */ /* 0x000fe20003800000 */
[----:B------:R-:W-:Y:S01]  /*6b80*/  USHF.L.U32 UR6, UR6, UR5, URZ ;  /* 0x0000000506067299 */ /* 0x000fe2000800063f */
[C---:B------:R-:W-:Y:S01]  /*6b90*/  ISETP.NE.AND P2, PT, R4.reuse, RZ, PT ;  /* 0x000000ff0400720c */ /* 0x040fe20003f45270 */
[----:B------:R-:W-:Y:S01]  /*6ba0*/  IMAD.MOV.U32 R13, RZ, RZ, 0x1 ;  /* 0x00000001ff0d7424 */ /* 0x000fe200078e00ff */
[----:B------:R-:W-:Y:S01]  /*6bb0*/  ISETP.NE.OR P0, PT, R4, RZ, !P0 ;  /* 0x000000ff0400720c */ /* 0x000fe20004705670 */
[----:B------:R-:W-:Y:S01]  /*6bc0*/  IMAD.MOV.U32 R12, RZ, RZ, RZ ;  /* 0x000000ffff0c7224 */ /* 0x000fe200078e00ff */
[----:B------:R-:W-:Y:S01]  /*6bd0*/  LOP3.LUT R11, R18, 0x2, RZ, 0xfc, !PT ;  /* 0x00000002120b7812 */ /* 0x000fe200078efcff */
[----:B------:R-:W-:Y:S01]  /*6be0*/  ULDC UR4, c[0x0][0x600] ;  /* 0x0001800000047ab9 */ /* 0x000fe20000000800 */
[----:B------:R-:W-:Y:S01]  /*6bf0*/  UMOV UR7, 0x1 ;  /* 0x0000000100077882 */ /* 0x000fe20000000000 */
[----:B------:R-:W-:-:S02]  /*6c00*/  UIADD3 UR15, UR4, -0x1, URZ ;  /* 0xffffffff040f7890 */ /* 0x000fc4000fffe03f */
[----:B------:R-:W-:Y:S02]  /*6c10*/  USHF.L.U32 UR17, UR7, UR5, URZ ;  /* 0x0000000507117299 */ /* 0x000fe4000800063f */
[----:B------:R-:W-:Y:S01]  /*6c20*/  ULOP3.LUT UR16, URZ, UR6, URZ, 0x33, !UPT ;  /* 0x000000063f107292 */ /* 0x000fe2000f8e333f */
[----:B------:R-:W-:Y:S01]  /*6c30*/  ULDC.64 UR20, c[0x0][0x198] ;  /* 0x0000660000147ab9 */ /* 0x000fe20000000a00 */
[----:B0-----:R-:W-:-:S05]  /*6c40*/  VIADD R0, R0, 0x1f ;  /* 0x0000001f00007836 */ /* 0x001fca0000000000 */
[----:B------:R-:W-:-:S04]  /*6c50*/  SHF.R.S32.HI R3, RZ, 0x1f, R0 ;  /* 0x0000001fff037819 */ /* 0x000fc80000011400 */
[----:B------:R-:W-:Y:S01]  /*6c60*/  LEA.HI R3, R3, R0, RZ, 0x5 ;  /* 0x0000000003037211 */ /* 0x000fe200078f28ff */
[----:B------:R-:W-:-:S03]  /*6c70*/  IMAD.MOV.U32 R0, RZ, RZ, 0x1 ;  /* 0x00000001ff007424 */ /* 0x000fc600078e00ff */
[----:B------:R-:W-:-:S05]  /*6c80*/  SHF.R.S32.HI R3, RZ, 0x5, R3 ;  /* 0x00000005ff037819 */ /* 0x000fca0000011403 */
[----:B------:R-:W-:-:S07]  /*6c90*/  VIADD R10, R3, 0x1 ;  /* 0x00000001030a7836 */ /* 0x000fce0000000000 */
.L_x_174:
[----:B------:R-:W-:-:S03]  /*6ca0*/  UMOV UR4, 0xffffffff ;  /* 0xffffffff00047882 */ /* 0x000fc60000000000 */
[----:B------:R-:W-:Y:S05]  /*6cb0*/  BRA.DIV UR4, `(.L_x_163) ;  /* 0x0000000e04707947 */ /* 0x000fea000b800000 */
[----:B------:R-:W-:-:S13]  /*6cc0*/  ELECT P6, URZ, PT ;  /* 0x00000000003f782f */ /* 0x000fda00038c0000 */
.L_x_184:
[----:B------:R-:W0:Y:S01]  /*6cd0*/  LDC R4, c[0x0][0x28c] ;  /* 0x0000a300ff047b82 */ /* 0x000e220000000800 */
[----:B------:R-:W-:Y:S01]  /*6ce0*/  BSSY B1, `(.L_x_164) ;  /* 0x0000035000017945 */ /* 0x000fe20003800000 */
[----:B0-----:R-:W-:-:S13]  /*6cf0*/  ISETP.LT.OR P6, PT, R4, 0x1, !P6 ;  /* 0x000000010400780c */ /* 0x001fda00077c1670 */
[----:B------:R-:W-:Y:S05]  /*6d00*/  @P6 BRA `(.L_x_165) ;  /* 0x0000000000c86947 */ /* 0x000fea0003800000 */
[----:B------:R-:W-:Y:S02]  /*6d10*/  IMAD.SHL.U32 R20, R20, 0x80, RZ ;  /* 0x0000008014147824 */ /* 0x000fe400078e00ff */
[----:B------:R-:W-:Y:S02]  /*6d20*/  IMAD.SHL.U32 R19, R19, 0x80, RZ ;  /* 0x0000008013137824 */ /* 0x000fe400078e00ff */
[----:B------:R-:W-:Y:S02]  /*6d30*/  IMAD.MOV.U32 R21, RZ, RZ, RZ ;  /* 0x000000ffff157224 */ /* 0x000fe400078e00ff */
[----:B------:R-:W-:Y:S02]  /*6d40*/  IMAD.MOV.U32 R4, RZ, RZ, R10 ;  /* 0x000000ffff047224 */ /* 0x000fe400078e000a */
[----:B------:R-:W-:Y:S02]  /*6d50*/  IMAD.MOV.U32 R5, RZ, RZ, R0 ;  /* 0x000000ffff057224 */ /* 0x000fe400078e0000 */
[----:B------:R-:W-:-:S07]  /*6d60*/  IMAD.MOV.U32 R6, RZ, RZ, R12 ;  /* 0x000000ffff067224 */ /* 0x000fce00078e000c */
.L_x_169:
[----:B------:R-:W0:Y:S01]  /*6d70*/  S2R R14, SR_CgaCtaId ;  /* 0x00000000000e7919 */ /* 0x000e220000008800 */
[----:B------:R-:W-:Y:S01]  /*6d80*/  MOV R7, 0x400 ;  /* 0x0000040000077802 */ /* 0x000fe20000000f00 */
[----:B------:R-:W1:Y:S03]  /*6d90*/  @!P2 LDC R9, c[0x0][0x500] ;  /* 0x00014000ff09ab82 */ /* 0x000e660000000800 */
[----:B0-----:R-:W-:Y:S02]  /*6da0*/  LEA R15, R14, R7, 0x18 ;  /* 0x000000070e0f7211 */ /* 0x001fe400078ec0ff */
[----:B------:R-:W-:-:S03]  /*6db0*/  SHF.L.U32 R7, R5, 0x1f, RZ ;  /* 0x0000001f05077819 */ /* 0x000fc600000006ff */
[----:B------:R-:W-:-:S04]  /*6dc0*/  IMAD R14, R6, 0x8, R15 ;  /* 0x00000008060e7824 */ /* 0x000fc800078e020f */
[----:B------:R-:W0:Y:S02]  /*6dd0*/  SYNCS.PHASECHK.TRANS64.TRYWAIT P1, [R14+URZ+0x18], R7 ;  /* 0x000018070e0075a7 */ /* 0x000e24000802017f */
[----:B01----:R-:W-:Y:S05]  /*6de0*/  @!P1 BRA `(.L_x_166) ;  /* 0x0000000c00449947 */ /* 0x003fea0003800000 */
.L_x_185:
[----:B0-----:R-:W-:Y:S01]  /*6df0*/  PRMT R7, R11, 0x9910, RZ ;  /* 0x000099100b077816 */ /* 0x001fe200000000ff */
[----:B------:R0:W-:Y:S03]  /*6e00*/  @!P2 SYNCS.ARRIVE.TRANS64 RZ, [R14+URZ], R9 ;  /* 0x000000090effa9a7 */ /* 0x0001e6000800003f */
[----:B------:R-:W-:-:S13]  /*6e10*/  ISETP.NE.AND P1, PT, R7, 0x2, PT ;  /* 0x000000020700780c */ /* 0x000fda0003f25270 */
[----:B0-----:R-:W-:Y:S05]  /*6e20*/  @P1 BRA `(.L_x_167) ;  /* 0x0000000000041947 */ /* 0x001fea0003800000 */
[----:B------:R-:W-:Y:S01]  /*6e30*/  BPT.TRAP 0x1 ;  /* 0x000000040000795c */ /* 0x000fe20000300000 */
.L_x_167:
[----:B------:R-:W-:Y:S05]  /*6e40*/  @P0 BRA `(.L_x_168) ;  /* 0x0000000000040947 */ /* 0x000fea0003800000 */
[----:B------:R-:W-:Y:S01]  /*6e50*/  BPT.TRAP 0x1 ;  /* 0x000000040000795c */ /* 0x000fe20000300000 */
.L_x_168:
[----:B------:R-:W-:Y:S01]  /*6e60*/  IMAD R15, R6, 0x4000, R15 ;  /* 0x00004000060f7824 */ /* 0x000fe200078e020f */
[----:B------:R-:W-:Y:S01]  /*6e70*/  R2UR UR9, R14 ;  /* 0x000000000e0972ca */ /* 0x000fe200000e0000 */
[----:B------:R-:W-:Y:S01]  /*6e80*/  VIADD R4, R4, 0xffffffff ;  /* 0xffffffff04047836 */ /* 0x000fe20000000000 */
[----:B------:R-:W-:Y:S01]  /*6e90*/  UIADD3 UR4, UP0, UR20, 0xf0, URZ ;  /* 0x000000f014047890 */ /* 0x000fe2000ff1e03f */
[----:B------:R-:W-:Y:S01]  /*6ea0*/  R2UR UR11, R19 ;  /* 0x00000000130b72ca */ /* 0x000fe200000e0000 */
[----:B------:R-:W-:Y:S01]  /*6eb0*/  UIADD3 UR22, UP1, UR20, 0x1f0, URZ ;  /* 0x000001f014167890 */ /* 0x000fe2000ff3e03f */
[----:B------:R-:W-:Y:S01]  /*6ec0*/  R2UR UR8, R15 ;  /* 0x000000000f0872ca */ /* 0x000fe200000e0000 */
[----:B------:R-:W-:Y:S01]  /*6ed0*/  UIADD3.X UR5, URZ, UR21, URZ, UP0, !UPT ;  /* 0x000000153f057290 */ /* 0x000fe200087fe43f */
[C---:B------:R-:W-:Y:S01]  /*6ee0*/  R2UR UR10, R21.reuse ;  /* 0x00000000150a72ca */ /* 0x040fe200000e0000 */
[----:B------:R-:W-:Y:S01]  /*6ef0*/  VIADD R6, R6, 0x1 ;  /* 0x0000000106067836 */ /* 0x000fe20000000000 */
[----:B------:R-:W-:Y:S01]  /*6f00*/  R2UR UR12, R8 ;  /* 0x00000000080c72ca */ /* 0x000fe200000e0000 */
[----:B------:R-:W-:Y:S01]  /*6f10*/  UIADD3.X UR23, URZ, UR21, URZ, UP1, !UPT ;  /* 0x000000153f177290 */ /* 0x000fe20008ffe43f */
[----:B------:R-:W-:Y:S01]  /*6f20*/  R2UR UR18, R20 ;  /* 0x00000000141272ca */ /* 0x000fe200000e0000 */
[----:B------:R-:W-:Y:S01]  /*6f30*/  UMOV UR6, 0x0 ;  /* 0x0000000000067882 */ /* 0x000fe20000000000 */
[----:B------:R-:W-:Y:S01]  /*6f40*/  ISETP.GT.AND P3, PT, R4, 0x1, PT ;  /* 0x000000010400780c */ /* 0x000fe20003f64270 */
[----:B------:R-:W-:Y:S01]  /*6f50*/  UMOV UR7, 0x10000000 ;  /* 0x1000000000077882 */ /* 0x000fe20000000000 */
[----:B------:R-:W-:Y:S01]  /*6f60*/  ISETP.NE.AND P1, PT, R6, 0x3, PT ;  /* 0x000000030600780c */ /* 0x000fe20003f25270 */
[----:B------:R-:W-:-:S02]  /*6f70*/  VIADD R21, R21, 0x20 ;  /* 0x0000002015157836 */ /* 0x000fc40000000000 */
[----:B------:R-:W-:Y:S01]  /*6f80*/  UIADD3 UR13, UR8, 0x100, URZ ;  /* 0x00000100080d7890 */ /* 0x000fe2000fffe03f */
[----:B------:R-:W-:Y:S01]  /*6f90*/  SEL R14, RZ, 0x1, P1 ;  /* 0x00000001ff0e7807 */ /* 0x000fe20000800000 */
[----:B------:R-:W-:Y:S01]  /*6fa0*/  UIADD3 UR14, UR8, 0xc100, URZ ;  /* 0x0000c100080e7890 */ /* 0x000fe2000fffe03f */
[----:B------:R-:W-:Y:S02]  /*6fb0*/  SEL R6, R6, RZ, P1 ;  /* 0x000000ff06067207 */ /* 0x000fe40000800000 */
[----:B------:R-:W-:Y:S02]  /*6fc0*/  LOP3.LUT R5, R5, R14, RZ, 0x3c, !PT ;  /* 0x0000000e05057212 */ /* 0x000fe400078e3cff */
[----:B------:R-:W-:Y:S02]  /*6fd0*/  UMOV UR8, UR13 ;  /* 0x0000000d00087c82 */ /* 0x000fe40008000000 */
[----:B------:R0:W-:Y:S02]  /*6fe0*/  UTMALDG.3D [UR8], [UR4], desc[UR6] ;  /* 0x00000608040075b4 */ /* 0x0001e40008011000 */
[----:B0-----:R-:W-:Y:S01]  /*6ff0*/  UMOV UR8, UR14 ;  /* 0x0000000e00087c82 */ /* 0x001fe20008000000 */
[----:B------:R-:W-:-:S02]  /*7000*/  UMOV UR11, UR18 ;  /* 0x00000012000b7c82 */ /* 0x000fc40008000000 */
[----:B------:R0:W-:Y:S02]  /*7010*/  UTMALDG.3D [UR8], [UR22], desc[UR6] ;  /* 0x00000608160075b4 */ /* 0x0001e40008011000 */
[----:B0-----:R-:W-:Y:S05]  /*7020*/  @P3 BRA `(.L_x_169) ;  /* 0xfffffffc00503947 */ /* 0x001fea000383ffff */
.L_x_165:
[----:B------:R-:W-:Y:S05]  /*7030*/  BSYNC B1 ;  /* 0x0000000000017941 */ /* 0x000fea0003800000 */
.L_x_164:
[----:B------:R-:W-:Y:S01]  /*7040*/  LOP3.LUT P3, RZ, R13, 0xff, RZ, 0xc0, !PT ;  /* 0x000000ff0dff7812 */ /* 0x000fe2000786c0ff */
[----:B------:R-:W-:Y:S01]  /*7050*/  IMAD.IADD R12, R3, 0x1, R12 ;  /* 0x00000001030c7824 */ /* 0x000fe200078e020c */
[----:B------:R-:W-:Y:S01]  /*7060*/  IADD3 R16, P4, R16, UR36, RZ ;  /* 0x0000002410107c10 */ /* 0x000fe2000ff9e0ff */
[----:B------:R-:W-:Y:S01]  /*7070*/  ULDC.64 UR4, c[0x0][0x650] ;  /* 0x0001940000047ab9 */ /* 0x000fe20000000a00 */
[----:B------:R-:W-:Y:S01]  /*7080*/  BSSY B1, `(.L_x_170) ;  /* 0x000006a000017945 */ /* 0x000fe20003800000 */
[----:B------:R-:W-:Y:S01]  /*7090*/  IMAD.MOV.U32 R19, RZ, RZ, -0x1 ;  /* 0xffffffffff137424 */ /* 0x000fe200078e00ff */
[----:B------:R-:W-:Y:S01]  /*70a0*/  ISETP.GT.U32.AND P1, PT, R12, 0x2, PT ;  /* 0x000000020c00780c */ /* 0x000fe20003f24070 */
[----:B------:R-:W-:Y:S01]  /*70b0*/  IMAD.MOV.U32 R20, RZ, RZ, -0x1 ;  /* 0xffffffffff147424 */ /* 0x000fe200078e00ff */
[----:B------:R-:W-:Y:S01]  /*70c0*/  IADD3.X R17, R17, UR42, RZ, P4, !PT ;  /* 0x0000002a11117c10 */ /* 0x000fe2000a7fe4ff */
[----:B------:R-:W-:Y:S01]  /*70d0*/  IMAD.MOV.U32 R8, RZ, RZ, -0x1 ;  /* 0xffffffffff087424 */ /* 0x000fe200078e00ff */
[----:B------:R-:W-:-:S02]  /*70e0*/  ISETP.LT.U32.AND P1, PT, R3, 0x3, P1 ;  /* 0x000000030300780c */ /* 0x000fc40000f21070 */
[----:B------:R-:W-:Y:S01]  /*70f0*/  PRMT R13, RZ, 0x7610, R13 ;  /* 0x00007610ff0d7816 */ /* 0x000fe2000000000d */
[----:B------:R-:W0:Y:S01]  /*7100*/  @P3 S2R R5, SR_CgaCtaId ;  /* 0x0000000000053919 */ /* 0x000e220000008800 */
[----:B------:R-:W-:-:S04]  /*7110*/  @P3 MOV R4, 0x400 ;  /* 0x0000040000043802 */ /* 0x000fc80000000f00 */
[----:B0-----:R-:W-:Y:S01]  /*7120*/  @P3 LEA R6, R5, R4, 0x18 ;  /* 0x0000000405063211 */ /* 0x001fe200078ec0ff */
[----:B------:R-:W-:-:S03]  /*7130*/  IMAD.WIDE.U32 R4, R12, -0x55555555, RZ ;  /* 0xaaaaaaab0c047825 */ /* 0x000fc600078e00ff */
[----:B------:R0:W-:Y:S01]  /*7140*/  @P3 SYNCS.ARRIVE.TRANS64.A1T0 RZ, [R6+URZ+0x48], RZ ;  /* 0x000048ff06ff39a7 */ /* 0x0001e2000810003f */
[----:B------:R-:W-:Y:S02]  /*7150*/  ISETP.GE.U32.AND P3, PT, R3, 0x3, PT ;  /* 0x000000030300780c */ /* 0x000fe40003f66070 */
[----:B------:R-:W-:Y:S02]  /*7160*/  SHF.R.U32.HI R7, RZ, 0x1, R5 ;  /* 0x00000001ff077819 */ /* 0x000fe40000011605 */
[----:B------:R-:W-:Y:S02]  /*7170*/  SEL R5, RZ, 0x1, !P1 ;  /* 0x00000001ff057807 */ /* 0x000fe40004800000 */
[----:B------:R-:W-:Y:S01]  /*7180*/  ISETP.GE.U32.AND P1, PT, R16, UR4, PT ;  /* 0x0000000410007c0c */ /* 0x000fe2000bf26070 */
[----:B------:R-:W-:Y:S01]  /*7190*/  IMAD R12, R7, -0x3, R12 ;  /* 0xfffffffd070c7824 */ /* 0x000fe200078e020c */
[----:B------:R-:W-:Y:S02]  /*71a0*/  LOP3.LUT R0, R0, R5, RZ, 0x3c, !PT ;  /* 0x0000000500007212 */ /* 0x000fe400078e3cff */
[----:B------:R-:W-:-:S02]  /*71b0*/  ISETP.GE.U32.AND.EX P1, PT, R17, UR5, PT, P1 ;  /* 0x0000000511007c0c */ /* 0x000fc4000bf26110 */
[----:B------:R-:W-:Y:S02]  /*71c0*/  PRMT R4, RZ, 0x7610, R4 ;  /* 0x00007610ff047816 */ /* 0x000fe40000000004 */
[----:B------:R-:W-:-:S09]  /*71d0*/  @P3 LOP3.LUT R0, R0, 0x1, R7, 0x78, !PT ;  /* 0x0000000100003812 */ /* 0x000fd200078e7807 */
[----:B0-----:R-:W-:Y:S05]  /*71e0*/  @P1 BRA `(.L_x_171) ;  /* 0x00000004004c1947 */ /* 0x001fea0003800000 */
[----:B------:R-:W-:Y:S01]  /*71f0*/  ULDC.64 UR4, c[0x0][0x628] ;  /* 0x00018a0000047ab9 */ /* 0x000fe20000000a00 */
[----:B------:R-:W0:Y:S01]  /*7200*/  S2R R15, SR_CTAID.X ;  /* 0x00000000000f7919 */ /* 0x000e220000002500 */
[----:B------:R-:W-:Y:S01]  /*7210*/  ISETP.NE.U32.AND P1, PT, RZ, UR4, PT ;  /* 0x00000004ff007c0c */ /* 0x000fe2000bf25070 */
[----:B------:R-:W-:Y:S01]  /*7220*/  ULDC UR7, c[0x0][0x630] ;  /* 0x00018c0000077ab9 */ /* 0x000fe20000000800 */
[----:B------:R-:W-:Y:S01]  /*7230*/  IMAD.MOV.U32 R4, RZ, RZ, R16 ;  /* 0x000000ffff047224 */ /* 0x000fe200078e0010 */
[----:B------:R-:W1:Y:S01]  /*7240*/  S2R R14, SR_CTAID.Y ;  /* 0x00000000000e7919 */ /* 0x000e620000002600 */
[----:B------:R-:W-:Y:S01]  /*7250*/  ISETP.NE.AND.EX P1, PT, RZ, UR5, PT, P1 ;  /* 0x00000005ff007c0c */ /* 0x000fe2000bf25310 */
[----:B------:R-:W-:-:S12]  /*7260*/  IMAD.MOV.U32 R5, RZ, RZ, R17 ;  /* 0x000000ffff057224 */ /* 0x000fd800078e0011 */
[----:B------:R-:W-:Y:S05]  /*7270*/  @!P1 BRA `(.L_x_172) ;  /* 0x0000000000289947 */ /* 0x000fea0003800000 */
[----:B------:R-:W-:Y:S02]  /*7280*/  ULDC UR6, c[0x0][0x634] ;  /* 0x00018d0000067ab9 */ /* 0x000fe40000000800 */
[----:B------:R-:W-:-:S05]  /*7290*/  IADD3 R9, P1, R16, UR6, RZ ;  /* 0x0000000610097c10 */ /* 0x000fca000ff3e0ff */
[----:B------:R-:W-:-:S04]  /*72a0*/  IMAD.X R19, RZ, RZ, R17, P1 ;  /* 0x000000ffff137224 */ /* 0x000fc800008e0611 */
[----:B------:R-:W-:-:S04]  /*72b0*/  IMAD.WIDE.U32 R6, R19, UR4, RZ ;  /* 0x0000000413067c25 */ /* 0x000fc8000f8e00ff */
[----:B------:R-:W-:-:S04]  /*72c0*/  IMAD.WIDE.U32 R6, P1, R9, UR5, R6 ;  /* 0x0000000509067c25 */ /* 0x000fc8000f820006 */
[----:B------:R-:W-:-:S04]  /*72d0*/  IMAD.WIDE.U32 R8, R9, UR4, RZ ;  /* 0x0000000409087c25 */ /* 0x000fc8000f8e00ff */
[----:B------:R-:W-:Y:S01]  /*72e0*/  IMAD.X R5, RZ, RZ, RZ, P1 ;  /* 0x000000ffff057224 */ /* 0x000fe200008e06ff */
[----:B------:R-:W-:Y:S01]  /*72f0*/  IADD3 RZ, P1, R9, R6, RZ ;  /* 0x0000000609ff7210 */ /* 0x000fe20007f3e0ff */
[----:B------:R-:W-:-:S04]  /*7300*/  IMAD.MOV.U32 R4, RZ, RZ, R7 ;  /* 0x000000ffff047224 */ /* 0x000fc800078e0007 */
[----:B------:R-:W-:-:S08]  /*7310*/  IMAD.WIDE.U32.X R4, R19, UR5, R4, P1 ;  /* 0x0000000513047c25 */ /* 0x000fd000088e0404 */
.L_x_172:
[--C-:B------:R-:W-:Y:S01]  /*7320*/  SHF.R.U64 R8, R4, UR7, R5.reuse ;  /* 0x0000000704087c19 */ /* 0x100fe20008001205 */
[----:B------:R-:W-:Y:S01]  /*7330*/  ULDC.64 UR4, c[0x0][0x620] ;  /* 0x0001880000047ab9 */ /* 0x000fe20000000a00 */
[----:B------:R-:W-:Y:S01]  /*7340*/  SHF.R.U32.HI R4, RZ, UR7, R5 ;  /* 0x00000007ff047c19 */ /* 0x000fe20008011605 */
[----:B------:R-:W2:Y:S01]  /*7350*/  LDC R24, c[0x0][0x144] ;  /* 0x00005100ff187b82 */ /* 0x000ea20000000800 */
[----:B------:R-:W-:Y:S01]  /*7360*/  IADD3 R7, P1, RZ, -R8, RZ ;  /* 0x80000008ff077210 */ /* 0x000fe20007f3e0ff */
[----:B------:R-:W-:Y:S01]  /*7370*/  ULDC.64 UR8, c[0x0][0x640] ;  /* 0x0001900000087ab9 */ /* 0x000fe20000000a00 */
[----:B0-----:R-:W-:Y:S01]  /*7380*/  I2FP.F32.U32 R9, R15 ;  /* 0x0000000f00097245 */ /* 0x001fe20000201000 */
[----:B------:R-:W-:Y:S02]  /*7390*/  ULDC UR6, c[0x0][0x608] ;  /* 0x0001820000067ab9 */ /* 0x000fe40000000800 */
[----:B------:R-:W-:Y:S01]  /*73a0*/  IMAD.X R4, RZ, RZ, ~R4, P1 ;  /* 0x000000ffff047224 */ /* 0x000fe200008e0e04 */
[----:B------:R-:W-:Y:S01]  /*73b0*/  ISETP.NE.U32.AND P1, PT, RZ, UR8, PT ;  /* 0x00000008ff007c0c */ /* 0x000fe2000bf25070 */
[----:B------:R-:W0:Y:S02]  /*73c0*/  LDC R21, c[0x0][0x148] ;  /* 0x00005200ff157b82 */ /* 0x000e240000000800 */
[----:B------:R-:W-:Y:S01]  /*73d0*/  IMAD R6, R4, UR4, RZ ;  /* 0x0000000404067c24 */ /* 0x000fe2000f8e02ff */
[----:B------:R-:W-:Y:S01]  /*73e0*/  ISETP.NE.AND.EX P1, PT, RZ, UR9, PT, P1 ;  /* 0x00000009ff007c0c */ /* 0x000fe2000bf25310 */
[----:B------:R-:W-:Y:S01]  /*73f0*/  IMAD.WIDE.U32 R4, R7, UR4, R16 ;  /* 0x0000000407047c25 */ /* 0x000fe2000f8e0010 */
[----:B------:R-:W-:-:S03]  /*7400*/  ULDC UR4, c[0x0][0x150] ;  /* 0x0000540000047ab9 */ /* 0x000fc60000000800 */
[----:B------:R-:W-:Y:S02]  /*7410*/  IMAD R7, R7, UR5, R6 ;  /* 0x0000000507077c24 */ /* 0x000fe4000f8e0206 */
[----:B------:R-:W-:Y:S01]  /*7420*/  FMUL R6, R9, UR4 ;  /* 0x0000000409067c20 */ /* 0x000fe20008400000 */
[----:B------:R-:W-:Y:S01]  /*7430*/  ULDC UR4, c[0x0][0x618] ;  /* 0x0001860000047ab9 */ /* 0x000fe20000000800 */
[----:B------:R-:W-:Y:S01]  /*7440*/  ULDC UR5, c[0x0][0x154] ;  /* 0x0000550000057ab9 */ /* 0x000fe20000000800 */
[----:B------:R-:W-:-:S03]  /*7450*/  IMAD.IADD R5, R5, 0x1, R7 ;  /* 0x0000000105057824 */ /* 0x000fc600078e0207 */
[----:B------:R-:W3:Y:S02]  /*7460*/  F2I.U32.TRUNC.NTZ R6, R6 ;  /* 0x0000000600067305 */ /* 0x000ee4000020f000 */
[----:B------:R-:W-:Y:S02]  /*7470*/  SHF.R.U64 R9, R4, UR4, R5 ;  /* 0x0000000404097c19 */ /* 0x000fe40008001205 */
[----:B-1----:R-:W-:-:S05]  /*7480*/  I2FP.F32.U32 R4, R14 ;  /* 0x0000000e00047245 */ /* 0x002fca0000201000 */
[----:B------:R-:W-:Y:S01]  /*7490*/  FMUL R22, R4, UR5 ;  /* 0x0000000504167c20 */ /* 0x000fe20008400000 */
[----:B------:R-:W-:Y:S01]  /*74a0*/  SHF.R.U32.HI R4, RZ, UR4, R5 ;  /* 0x00000004ff047c19 */ /* 0x000fe20008011605 */
[----:B------:R-:W-:-:S03]  /*74b0*/  ULDC UR4, c[0x0][0x658] ;  /* 0x0001960000047ab9 */ /* 0x000fc60000000800 */
[--C-:B------:R-:W-:Y:S01]  /*74c0*/  SHF.R.U64 R20, R9, UR6, R4.reuse ;  /* 0x0000000609147c19 */ /* 0x100fe20008001204 */
[----:B------:R-:W1:Y:S01]  /*74d0*/  F2I.U32.TRUNC.NTZ R22, R22 ;  /* 0x0000001600167305 */ /* 0x000e62000020f000 */
[----:B------:R-:W-:Y:S01]  /*74e0*/  SHF.R.U32.HI R5, RZ, UR6, R4 ;  /* 0x00000006ff057c19 */ /* 0x000fe20008011604 */
[----:B---3--:R-:W-:-:S03]  /*74f0*/  IMAD.MOV R6, RZ, RZ, -R6 ;  /* 0x000000ffff067224 */ /* 0x008fc600078e0a06 */
[----:B------:R-:W-:Y:S01]  /*7500*/  SHF.R.U64 R19, R20, UR4, R5 ;  /* 0x0000000414137c19 */ /* 0x000fe20008001205 */
[----:B--2---:R-:W-:Y:S01]  /*7510*/  IMAD R15, R24, R6, R15 ;  /* 0x00000006180f7224 */ /* 0x004fe200078e020f */
[----:B------:R-:W-:-:S03]  /*7520*/  SHF.R.U32.HI R23, RZ, UR4, R5 ;  /* 0x00000004ff177c19 */ /* 0x000fc60008011605 */
[----:B------:R-:W-:Y:S02]  /*7530*/  IMAD.MOV.U32 R4, RZ, RZ, R19 ;  /* 0x000000ffff047224 */ /* 0x000fe400078e0013 */
[----:B------:R-:W-:Y:S01]  /*7540*/  IMAD.MOV.U32 R5, RZ, RZ, R23 ;  /* 0x000000ffff057224 */ /* 0x000fe200078e0017 */
[----:B-1----:R-:W-:Y:S06]  /*7550*/  @!P1 BRA `(.L_x_173) ;  /* 0x0000000000289947 */ /* 0x002fec0003800000 */
[----:B------:R-:W-:Y:S02]  /*7560*/  ULDC UR4, c[0x0][0x64c] ;  /* 0x0001930000047ab9 */ /* 0x000fe40000000800 */
[----:B------:R-:W-:-:S05]  /*7570*/  IADD3 R5, P1, R19, UR4, RZ ;  /* 0x0000000413057c10 */ /* 0x000fca000ff3e0ff */
[----:B------:R-:W-:-:S04]  /*7580*/  IMAD.X R23, RZ, RZ, R23, P1 ;  /* 0x000000ffff177224 */ /* 0x000fc800008e0617 */
[----:B------:R-:W-:-:S04]  /*7590*/  IMAD.WIDE.U32 R6, R23, UR8, RZ ;  /* 0x0000000817067c25 */ /* 0x000fc8000f8e00ff */
[----:B------:R-:W-:-:S04]  /*75a0*/  IMAD.WIDE.U32 R6, P1, R5, UR9, R6 ;  /* 0x0000000905067c25 */ /* 0x000fc8000f820006 */
[----:B------:R-:W-:-:S04]  /*75b0*/  IMAD.WIDE.U32 R4, R5, UR8, RZ ;  /* 0x0000000805047c25 */ /* 0x000fc8000f8e00ff */
[----:B------:R-:W-:Y:S01]  /*75c0*/  IMAD.MOV.U32 R4, RZ, RZ, R7 ;  /* 0x000000ffff047224 */ /* 0x000fe200078e0007 */
[----:B------:R-:W-:Y:S01]  /*75d0*/  IADD3 RZ, P3, R5, R6, RZ ;  /* 0x0000000605ff7210 */ /* 0x000fe20007f7e0ff */
[----:B------:R-:W-:-:S04]  /*75e0*/  IMAD.X R5, RZ, RZ, RZ, P1 ;  /* 0x000000ffff057224 */ /* 0x000fc800008e06ff */
[----:B------:R-:W-:-:S08]  /*75f0*/  IMAD.WIDE.U32.X R4, R23, UR9, R4, P3 ;  /* 0x0000000917047c25 */ /* 0x000fd000098e0404 */
.L_x_173:
[----:B------:R-:W-:Y:S01]  /*7600*/  ISETP.NE.AND P1, PT, R2, 0x1, PT ;  /* 0x000000010200780c */ /* 0x000fe20003f25270 */
[----:B------:R-:W-:Y:S01]  /*7610*/  ULDC UR4, c[0x0][0x648] ;  /* 0x0001920000047ab9 */ /* 0x000fe20000000800 */
[----:B------:R-:W-:Y:S01]  /*7620*/  LOP3.LUT R20, R20, UR16, RZ, 0xc0, !PT ;  /* 0x0000001014147c12 */ /* 0x000fe2000f8ec0ff */
[----:B------:R-:W-:Y:S01]  /*7630*/  IMAD.MOV R22, RZ, RZ, -R22 ;  /* 0x000000ffff167224 */ /* 0x000fe200078e0a16 */
[----:B------:R-:W-:Y:S01]  /*7640*/  SHF.R.U64 R5, R4, UR4, R5 ;  /* 0x0000000404057c19 */ /* 0x000fe20008001205 */
[----:B------:R-:W-:Y:S01]  /*7650*/  ULDC UR4, c[0x0][0x638] ;  /* 0x00018e0000047ab9 */ /* 0x000fe20000000800 */
[----:B------:R-:W-:Y:S01]  /*7660*/  LOP3.LUT R6, R9, UR15, RZ, 0xc0, !PT ;  /* 0x0000000f09067c12 */ /* 0x000fe2000f8ec0ff */
[----:B------:R-:W-:Y:S02]  /*7670*/  ULDC UR5, c[0x0][0x610] ;  /* 0x0001840000057ab9 */ /* 0x000fe40000000800 */
[----:B------:R-:W-:Y:S02]  /*7680*/  IMAD.MOV R4, RZ, RZ, -R5 ;  /* 0x000000ffff047224 */ /* 0x000fe400078e0a05 */
[----:B------:R-:W-:-:S02]  /*7690*/  IMAD R20, R5, UR17, R20 ;  /* 0x0000001105147c24 */ /* 0x000fc4000f8e0214 */
[----:B0-----:R-:W-:Y:S02]  /*76a0*/  @P1 IMAD R15, R21, R22, R14 ;  /* 0x00000016150f1224 */ /* 0x001fe400078e020e */
[----:B------:R-:W-:Y:S01]  /*76b0*/  IMAD R19, R4, UR4, R19 ;  /* 0x0000000404137c24 */ /* 0x000fe2000f8e0213 */
[----:B------:R-:W-:Y:S01]  /*76c0*/  ULDC UR4, c[0x0][0x600] ;  /* 0x0001800000047ab9 */ /* 0x000fe20000000800 */
[----:B------:R-:W-:Y:S02]  /*76d0*/  IMAD R15, R20, UR5, R15 ;  /* 0x00000005140f7c24 */ /* 0x000fe4000f8e020f */
[----:B------:R-:W-:Y:S02]  /*76e0*/  IMAD R6, R19, UR4, R6 ;  /* 0x0000000413067c24 */ /* 0x000fe4000f8e0206 */
[----:B------:R-:W-:-:S03]  /*76f0*/  IMAD.MOV.U32 R4, RZ, RZ, 0x1 ;  /* 0x00000001ff047424 */ /* 0x000fc600078e00ff */
[----:B------:R-:W-:Y:S02]  /*7700*/  SEL R20, R6, R15, !P1 ;  /* 0x0000000f06147207 */ /* 0x000fe40004800000 */
[----:B------:R-:W-:-:S07]  /*7710*/  SEL R19, R15, R6, !P1 ;  /* 0x000000060f137207 */ /* 0x000fce0004800000 */
.L_x_171:
[----:B------:R-:W-:Y:S05]  /*7720*/  BSYNC B1 ;  /* 0x0000000000017941 */ /* 0x000fea0003800000 */
.L_x_170:
[----:B------:R-:W-:-:S13]  /*7730*/  LOP3.LUT P1, RZ, R4, 0xff, RZ, 0xc0, !PT ;  /* 0x000000ff04ff7812 */ /* 0x000fda000782c0ff */
[----:B------:R-:W-:Y:S05]  /*7740*/  @P1 BRA `(.L_x_174) ;  /* 0xfffffff400541947 */ /* 0x000fea000383ffff */
[----:B------:R-:W-:Y:S05]  /*7750*/  BSYNC B0 ;  /* 0x0000000000007941 */ /* 0x000fea0003800000 */
.L_x_162:
[----:B------:R-:W-:-:S03]  /*7760*/  UMOV UR4, 0xffffffff ;  /* 0xffffffff00047882 */ /* 0x000fc60000000000 */
[----:B------:R-:W-:Y:S05]  /*7770*/  BRA.DIV UR4, `(.L_x_175) ;  /* 0x0000000204f47947 */ /* 0x000fea000b800000 */
[----:B------:R-:W-:-:S13]  /*7780*/  ELECT P6, URZ, PT ;  /* 0x00000000003f782f */ /* 0x000fda00038c0000 */
.L_x_188:
[----:B------:R-:W-:Y:S04]  /*7790*/  BSSY B0, `(.L_x_176) ;  /* 0x0000022000007945 */ /* 0x000fe80003800000 */
[----:B------:R-:W-:Y:S05]  /*77a0*/  @!P6 BRA `(.L_x_177) ;  /* 0x000000000080e947 */ /* 0x000fea0003800000 */
[----:B------:R-:W-:-:S04]  /*77b0*/  LOP3.LUT R18, R18, 0x2, RZ, 0xfc, !PT ;  /* 0x0000000212127812 */ /* 0x000fc800078efcff */
[----:B------:R-:W-:-:S13]  /*77c0*/  ISETP.NE.AND P0, PT, R18, 0x3, PT ;  /* 0x000000031200780c */ /* 0x000fda0003f05270 */
[----:B------:R-:W-:Y:S05]  /*77d0*/  @!P0 BRA `(.L_x_178) ;  /* 0x0000000000048947 */ /* 0x000fea0003800000 */
[----:B------:R-:W-:Y:S01]  /*77e0*/  BPT.TRAP 0x1 ;  /* 0x000000040000795c */ /* 0x000fe20000300000 */
.L_x_178:
[----:B------:R-:W0:Y:S01]  /*77f0*/  S2R R3, SR_CgaCtaId ;  /* 0x0000000000037919 */ /* 0x000e220000008800 */
[----:B------:R-:W-:-:S04]  /*7800*/  MOV R2, 0x400 ;  /* 0x0000040000027802 */ /* 0x000fc80000000f00 */
[----:B0-----:R-:W-:Y:S02]  /*7810*/  LEA R3, R3, R2, 0x18 ;  /* 0x0000000203037211 */ /* 0x001fe400078ec0ff */
[----:B------:R-:W-:-:S03]  /*7820*/  SHF.L.U32 R2, R0, 0x1f, RZ ;  /* 0x0000001f00027819 */ /* 0x000fc600000006ff */
[----:B------:R-:W-:-:S04]  /*7830*/  VIADD R3, R3, 0x18 ;  /* 0x0000001803037836 */ /* 0x000fc80000000000 */
[C---:B------:R-:W-:Y:S02]  /*7840*/  IMAD R7, R12.reuse, 0x8, R3 ;  /* 0x000000080c077824 */ /* 0x040fe400078e0203 */
[----:B------:R-:W-:Y:S02]  /*7850*/  VIADD R12, R12, 0x1 ;  /* 0x000000010c0c7836 */ /* 0x000fe40000000000 */
[----:B------:R-:W0:Y:S03]  /*7860*/  SYNCS.PHASECHK.TRANS64.TRYWAIT P0, [R7+URZ], R2 ;  /* 0x00000002070075a7 */ /* 0x000e26000800017f */
[----:B------:R-:W-:-:S04]  /*7870*/  ISETP.NE.AND P1, PT, R12, 0x3, PT ;  /* 0x000000030c00780c */ /* 0x000fc80003f25270 */
[----:B------:R-:W-:Y:S02]  /*7880*/  SEL R5, RZ, 0x1, P1 ;  /* 0x00000001ff057807 */ /* 0x000fe40000800000 */
[----:B------:R-:W-:Y:S02]  /*7890*/  SEL R12, R12, RZ, P1 ;  /* 0x000000ff0c0c7207 */ /* 0x000fe40000800000 */
[----:B------:R-:W-:-:S03]  /*78a0*/  LOP3.LUT R5, R0, R5, RZ, 0x3c, !PT ;  /* 0x0000000500057212 */ /* 0x000fc600078e3cff */
[----:B------:R-:W-:Y:S01]  /*78b0*/  IMAD R9, R12, 0x8, R3 ;  /* 0x000000080c097824 */ /* 0x000fe200078e0203 */
[----:B------:R-:W-:Y:S01]  /*78c0*/  SHF.L.U32 R4, R5, 0x1f, RZ ;  /* 0x0000001f05047819 */ /* 0x000fe200000006ff */
[----:B0-----:R-:W-:Y:S06]  /*78d0*/  @!P0 BRA `(.L_x_179) ;  /* 0x0000000000bc8947 */ /* 0x001fec0003800000 */
.L_x_189:
[----:B------:R-:W1:Y:S01]  /*78e0*/  SYNCS.PHASECHK.TRANS64.TRYWAIT P0, [R9+URZ], R4 ;  /* 0x00000004090075a7 */ /* 0x000e62000800017f */
[----:B------:R-:W-:-:S05]  /*78f0*/  VIADD R0, R12, 0x1 ;  /* 0x000000010c007836 */ /* 0x000fca0000000000 */
[----:B------:R-:W-:-:S04]  /*7900*/  ISETP.NE.AND P1, PT, R0, 0x3, PT ;  /* 0x000000030000780c */ /* 0x000fc80003f25270 */
[----:B0-----:R-:W-:Y:S02]  /*7910*/  SEL R2, RZ, 0x1, P1 ;  /* 0x00000001ff027807 */ /* 0x001fe40000800000 */
[----:B------:R-:W-:Y:S02]  /*7920*/  SEL R0, R0, RZ, P1 ;  /* 0x000000ff00007207 */ /* 0x000fe40000800000 */
[----:B------:R-:W-:Y:S01]  /*7930*/  LOP3.LUT R2, R5, R2, RZ, 0x3c, !PT ;  /* 0x0000000205027212 */ /* 0x000fe200078e3cff */
[----:B-1----:R-:W-:Y:S06]  /*7940*/  @!P0 BRA `(.L_x_180) ;  /* 0x0000000000b48947 */ /* 0x002fec0003800000 */
.L_x_190:
[----:B------:R-:W-:Y:S01]  /*7950*/  IMAD R3, R0, 0x8, R3 ;  /* 0x0000000800037824 */ /* 0x000fe200078e0203 */
[----:B------:R-:W-:-:S07]  /*7960*/  SHF.L.U32 R0, R2, 0x1f, RZ ;  /* 0x0000001f02007819 */ /* 0x000fce00000006ff */
.L_x_181:
[----:B-1----:R1:W2:Y:S02]  /*7970*/  SYNCS.PHASECHK.TRANS64.TRYWAIT P0, [R3+URZ], R0 ;  /* 0x00000000030075a7 */ /* 0x0022a4000800017f */
[----:B--2---:R-:W-:Y:S05]  /*7980*/  @!P0 NANOSLEEP.SYNCS 0x989680 ;  /* 0x009896800000895d */ /* 0x004fea0003900000 */
[----:B------:R-:W2:Y:S02]  /*7990*/  @!P0 SYNCS.PHASECHK.TRANS64 P0, [R3+URZ], R0 ;  /* 0x00000000030085a7 */ /* 0x000ea4000800007f */
[----:B--2---:R-:W-:Y:S05]  /*79a0*/  @!P0 BRA `(.L_x_181) ;  /* 0xfffffffc00f08947 */ /* 0x004fea000383ffff */
.L_x_177:
[----:B------:R-:W-:Y:S05]  /*79b0*/  BSYNC B0 ;  /* 0x0000000000007941 */ /* 0x000fea0003800000 */
.L_x_176:
[----:B------:R-:W-:Y:S05]  /*79c0*/  EXIT ;  /* 0x000000000000794d */ /* 0x000fea0003800000 */
.L_x_17:
[----:B-1----:R1:W2:Y:S02]  /*79d0*/  SYNCS.PHASECHK.TRANS64.TRYWAIT P1, [R3+URZ], R0 ;  /* 0x00000000030075a7 */ /* 0x0022a4000802017f */
[----:B--2---:R-:W-:Y:S05]  /*79e0*/  @!P1 NANOSLEEP.SYNCS 0x989680 ;  /* 0x009896800000995d */ /* 0x004fea0003900000 */
[----:B------:R-:W2:Y:S02]  /*79f0*/  @!P1 SYNCS.PHASECHK.TRANS64 P1, [R3+URZ], R0 ;  /* 0x00000000030095a7 */ /* 0x000ea4000802007f */
[----:B--2---:R-:W-:Y:S05]  /*7a00*/  @!P1 BRA `(.L_x_17) ;  /* 0xfffffffc00f09947 */ /* 0x004fea000383ffff */
[----:B------:R-:W-:Y:S05]  /*7a10*/  BRA `(.L_x_16) ;  /* 0xffffff98009c7947 */ /* 0x000fea000383ffff */
.L_x_22:
[----:B-1----:R-:W-:-:S04]  /*7a20*/  IMAD.U32 R4, RZ, RZ, UR7 ;  /* 0x00000007ff047e24 */ /* 0x002fc8000f8e00ff */
[----:B------:R1:W2:Y:S03]  /*7a30*/  SYNCS.PHASECHK.TRANS64.TRYWAIT P1, [R4+URZ], R3 ;  /* 0x00000003040075a7 */ /* 0x0002a6000802017f */
[----:B--2---:R-:W-:Y:S05]  /*7a40*/  @!P1 NANOSLEEP.SYNCS 0x989680 ;  /* 0x009896800000995d */ /* 0x004fea0003900000 */
[----:B------:R-:W2:Y:S02]  /*7a50*/  @!P1 SYNCS.PHASECHK.TRANS64 P1, [R4+URZ], R3 ;  /* 0x00000003040095a7 */ /* 0x000ea4000802007f */
[----:B--2---:R-:W-:Y:S05]  /*7a60*/  @!P1 BRA `(.L_x_22) ;  /* 0xfffffffc00ec9947 */ /* 0x004fea000383ffff */
[----:B------:R-:W-:Y:S05]  /*7a70*/  BRA `(.L_x_21) ;  /* 0xffffff9c00687947 */ /* 0x000fea000383ffff */
.L_x_163:
[----:B------:R-:W-:Y:S01]  /*7a80*/  BSSY B1, `(.L_x_182) ;  /* 0x0000006000017945 */ /* 0x000fe20003800000 */
[----:B------:R-:W-:-:S07]  /*7a90*/  IMAD.MOV.U32 R15, RZ, RZ, -0x1 ;  /* 0xffffffffff0f7424 */ /* 0x000fce00078e00ff */
[----:B------:R-:W-:Y:S05]  /*7aa0*/  WARPSYNC.COLLECTIVE R15, `(.L_x_183) ;  /* 0x000000000f0c7348 */ /* 0x000fea0003c00000 */
[----:B------:R-:W-:Y:S02]  /*7ab0*/  ELECT P6, UR62, PT ;  /* 0x00000000003e782f */ /* 0x000fe400038c0000 */
[----:B------:R-:W-:Y:S01]  /*7ac0*/  MOV R14, UR62 ;  /* 0x0000003e000e7c02 */ /* 0x000fe20008000f00 */
[----:B------:R-:W-:Y:S10]  /*7ad0*/  ENDCOLLECTIVE ;  /* 0x000000000000791b */ /* 0x000ff40003800000 */
.L_x_183:
[----:B------:R-:W-:Y:S05]  /*7ae0*/  BSYNC B1 ;  /* 0x0000000000017941 */ /* 0x000fea0003800000 */
.L_x_182:
[----:B------:R-:W-:Y:S05]  /*7af0*/  BRA `(.L_x_184) ;  /* 0xfffffff000747947 */ /* 0x000fea000383ffff */
.L_x_166:
[----:B0-----:R0:W1:Y:S02]  /*7b00*/  SYNCS.PHASECHK.TRANS64.TRYWAIT P1, [R14+URZ+0x18], R7 ;  /* 0x000018070e0075a7 */ /* 0x001064000802017f */
[----:B-1----:R-:W-:Y:S05]  /*7b10*/  @!P1 NANOSLEEP.SYNCS 0x989680 ;  /* 0x009896800000995d */ /* 0x002fea0003900000 */
[----:B------:R-:W1:Y:S02]  /*7b20*/  @!P1 SYNCS.PHASECHK.TRANS64 P1, [R14+URZ+0x18], R7 ;  /* 0x000018070e0095a7 */ /* 0x000e64000802007f */
[----:B-1----:R-:W-:Y:S05]  /*7b30*/  @!P1 BRA `(.L_x_166) ;  /* 0xfffffffc00f09947 */ /* 0x002fea000383ffff */
[----:B------:R-:W-:Y:S05]  /*7b40*/  BRA `(.L_x_185) ;  /* 0xfffffff000a87947 */ /* 0x000fea000383ffff */
.L_x_175:
[----:B------:R-:W-:Y:S01]  /*7b50*/  BSSY B0, `(.L_x_186) ;  /* 0x0000006000007945 */ /* 0x000fe20003800000 */
[----:B------:R-:W-:-:S07]  /*7b60*/  IMAD.MOV.U32 R15, RZ, RZ, -0x1 ;  /* 0xffffffffff0f7424 */ /* 0x000fce00078e00ff */
[----:B------:R-:W-:Y:S05]  /*7b70*/  WARPSYNC.COLLECTIVE R15, `(.L_x_187) ;  /* 0x000000000f0c7348 */ /* 0x000fea0003c00000 */
[----:B------:R-:W-:Y:S02]  /*7b80*/  ELECT P6, UR62, PT ;  /* 0x00000000003e782f */ /* 0x000fe400038c0000 */
[----:B------:R-:W-:Y:S01]  /*7b90*/  MOV R14, UR62 ;  /* 0x0000003e000e7c02 */ /* 0x000fe20008000f00 */
[----:B------:R-:W-:Y:S10]  /*7ba0*/  ENDCOLLECTIVE ;  /* 0x000000000000791b */ /* 0x000ff40003800000 */
.L_x_187:
[----:B------:R-:W-:Y:S05]  /*7bb0*/  BSYNC B0 ;  /* 0x0000000000007941 */ /* 0x000fea0003800000 */
.L_x_186:
[----:B------:R-:W-:Y:S05]  /*7bc0*/  BRA `(.L_x_188) ;  /* 0xfffffff800f07947 */ /* 0x000fea000383ffff */
.L_x_179:
[----:B0-----:R0:W1:Y:S02]  /*7bd0*/  SYNCS.PHASECHK.TRANS64.TRYWAIT P0, [R7+URZ], R2 ;  /* 0x00000002070075a7 */ /* 0x001064000800017f */
[----:B-1----:R-:W-:Y:S05]  /*7be0*/  @!P0 NANOSLEEP.SYNCS 0x989680 ;  /* 0x009896800000895d */ /* 0x002fea0003900000 */
[----:B------:R-:W1:Y:S02]  /*7bf0*/  @!P0 SYNCS.PHASECHK.TRANS64 P0, [R7+URZ], R2 ;  /* 0x00000002070085a7 */ /* 0x000e64000800007f */
[----:B-1----:R-:W-:Y:S05]  /*7c00*/  @!P0 BRA `(.L_x_179) ;  /* 0xfffffffc00f08947 */ /* 0x002fea000383ffff */
[----:B------:R-:W-:Y:S05]  /*7c10*/  BRA `(.L_x_189) ;  /* 0xfffffffc00307947 */ /* 0x000fea000383ffff */
.L_x_180:
[----:B0-----:R0:W1:Y:S02]  /*7c20*/  SYNCS.PHASECHK.TRANS64.TRYWAIT P0, [R9+URZ], R4 ;  /* 0x00000004090075a7 */ /* 0x001064000800017f */
[----:B-1----:R-:W-:Y:S05]  /*7c30*/  @!P0 NANOSLEEP.SYNCS 0x989680 ;  /* 0x009896800000895d */ /* 0x002fea0003900000 */
[----:B------:R-:W1:Y:S02]  /*7c40*/  @!P0 SYNCS.PHASECHK.TRANS64 P0, [R9+URZ], R4 ;  /* 0x00000004090085a7 */ /* 0x000e64000800007f */
[----:B-1----:R-:W-:Y:S05]  /*7c50*/  @!P0 BRA `(.L_x_180) ;  /* 0xfffffffc00f08947 */ /* 0x002fea000383ffff */
[----:B------:R-:W-:Y:S05]  /*7c60*/  BRA `(.L_x_190) ;  /* 0xfffffffc00387947 */ /* 0x000fea000383ffff */
.L_x_191:
[----:B------:R-:W-:-:S00]  /*7c70*/  BRA `(.L_x_191) ;  /* 0xfffffffc00fc7947 */ /* 0x000fc0000383ffff */
[----:B------:R-:W-:-:S00]  /*7c80*/  NOP ;  /* 0x0000000000007918 */ /* 0x000fc00000000000 */
[----:B------:R-:W-:-:S00]  /*7c90*/  NOP ;  /* 0x0000000000007918 */ /* 0x000fc00000000000 */
[----:B------:R-:W-:-:S00]  /*7ca0*/  NOP ;  /* 0x0000000000007918 */ /* 0x000fc00000000000 */
[----:B------:R-:W-:-:S00]  /*7cb0*/  NOP ;  /* 0x0000000000007918 */ /* 0x000fc00000000000 */
[----:B------:R-:W-:-:S00]  /*7cc0*/  NOP ;  /* 0x0000000000007918 */ /* 0x000fc00000000000 */
[----:B------:R-:W-:-:S00]  /*7cd0*/  NOP ;  /* 0x0000000000007918 */ /* 0x000fc00000000000 */
[----:B------:R-:W-:-:S00]  /*7ce0*/  NOP ;  /* 0x0000000000007918 */ /* 0x000fc00000000000 */
[----:B------:R-:W-:-:S00]  /*7cf0*/  NOP ;  /* 0x0000000000007918 */ /* 0x000fc00000000000 */
.L_x_192:


//--------------------- .nv.global.init           --------------------------
	.section	.nv.global.init,"aw",@progbits
.nv.global.init:
	.type		$str$22,@object
	.size		$str$22,($str$23 - $str$22)
$str$22:
        /*0000*/ 	.byte	0x6b, 0x5f, 0x74, 0x69, 0x6c, 0x65, 0x5f, 0x63, 0x6f, 0x75, 0x6e, 0x74, 0x20, 0x3e, 0x3d, 0x20
        /*0010*/ 	.byte	0x31, 0x00
	.type		$str$23,@object
	.size		$str$23,(__unnamed_1 - $str$23)
$str$23:
        /*0012*/ 	.byte	0x2f, 0x74, 0x6d, 0x70, 0x2f, 0x63, 0x75, 0x74, 0x6c, 0x61, 0x73, 0x73, 0x5f, 0x73, 0x77, 0x65
        /*0022*/ 	.byte	0x65, 0x70, 0x5f, 0x73, 0x72, 0x63, 0x2f, 0x69, 0x6e, 0x63, 0x6c, 0x75, 0x64, 0x65, 0x2f, 0x63
        /*0032*/ 	.byte	0x75, 0x74, 0x6c, 0x61, 0x73, 0x73, 0x2f, 0x67, 0x65, 0x6d, 0x6d, 0x2f, 0x63, 0x6f, 0x6c, 0x6c
        /*0042*/ 	.byte	0x65, 0x63, 0x74, 0x69, 0x76, 0x65, 0x2f, 0x73, 0x6d, 0x39, 0x30, 0x5f, 0x6d, 0x6d, 0x61, 0x5f
        /*0052*/ 	.byte	0x74, 0x6d, 0x61, 0x5f, 0x67, 0x6d, 0x6d, 0x61, 0x5f, 0x73, 0x73, 0x5f, 0x77, 0x61, 0x72, 0x70
        /*0062*/ 	.byte	0x73, 0x70, 0x65, 0x63, 0x69, 0x61, 0x6c, 0x69, 0x7a, 0x65, 0x64, 0x2e, 0x68, 0x70, 0x70, 0x00
	.type		__unnamed_1,@object
	.size		__unnamed_1,(.L_0 - __unnamed_1)
__unnamed_1:
        /*0072*/ 	.byte	0x76, 0x6f, 0x69, 0x64, 0x20, 0x63, 0x75, 0x74, 0x6c, 0x61, 0x73, 0x73, 0x3a, 0x3a, 0x67, 0x65
        /* <DEDUP_REMOVED lines=176> */
        /*0b82*/ 	.byte	0x75, 0x74, 0x65, 0x3a, 0x3a, 0x69, 0x64, 0x65, 0x6e, 0x74, 0x69, 0x74, 0x79, 0x5d, 0x00
.L_0:


//--------------------- .nv.shared._ZN7cutlass13device_kernelINS_4gemm6kernel13GemmUniversalIN4cute5tupleIJiiiiEEENS1_10collective13CollectiveMmaINS1_34MainloopSm90TmaGmmaWarpSpecializedILi3ENS5_IJNS4_1CILi1EEESB_SB_EEENS1_35KernelTmaWarpSpecializedCooperativeEEENS5_IJNSA_ILi128EEESF_NSA_ILi32EEEEEENS_10tfloat32_tENS5_IJlSB_lEEESI_SJ_NS4_8TiledMMAINS4_8MMA_AtomIJNS4_4SM904GMMA30MMA_64x128x8_F32TF32TF32_SS_TNILNSN_7ScaleInE1ELSP_1EEEEEENS4_6LayoutINS5_IJNSA_ILi2EEESB_SB_EEENS5_IJSB_NSA_ILi0EEESV_EEEEENS5_IJNS4_10UnderscoreESY_SY_EEEEENS4_13SM90_TMA_LOADENS4_14ComposedLayoutINS4_7SwizzleILi3ELi4ELi3EEENS4_18smem_ptr_flag_bitsILi32EEENSS_INS5_IJNSA_ILi8EEESG_EEENS5_IJSG_SB_EEEEEEEvNS4_8identityES11_S1B_vS1C_EENS_8epilogue10collective6detail29Sm90TmaWarpSpecializedAdapterINS1F_15DefaultEpilogueISI_SJ_SJ_NS1E_6thread17LinearCombinationISI_Li1EffLNS1J_9ScaleType4KindE0ELNS_15FloatRoundStyleE2ESI_EENS1_15EpilogueDefaultEEEEEvvEEEEvNT_6ParamsE --------------------------
	.section	.nv.shared._ZN7cutlass13device_kernelINS_4gemm6kernel13GemmUniversalIN4cute5tupleIJiiiiEEENS1_10collective13CollectiveMmaINS1_34MainloopSm90TmaGmmaWarpSpecializedILi3ENS5_IJNS4_1CILi1EEESB_SB_EEENS1_35KernelTmaWarpSpecializedCooperativeEEENS5_IJNSA_ILi128EEESF_NSA_ILi32EEEEEENS_10tfloat32_tENS5_IJlSB_lEEESI_SJ_NS4_8TiledMMAINS4_8MMA_AtomIJNS4_4SM904GMMA30MMA_64x128x8_F32TF32TF32_SS_TNILNSN_7ScaleInE1ELSP_1EEEEEENS4_6LayoutINS5_IJNSA_ILi2EEESB_SB_EEENS5_IJSB_NSA_ILi0EEESV_EEEEENS5_IJNS4_10UnderscoreESY_SY_EEEEENS4_13SM90_TMA_LOADENS4_14ComposedLayoutINS4_7SwizzleILi3ELi4ELi3EEENS4_18smem_ptr_flag_bitsILi32EEENSS_INS5_IJNSA_ILi8EEESG_EEENS5_IJSG_SB_EEEEEEEvNS4_8identityES11_S1B_vS1C_EENS_8epilogue10collective6detail29Sm90TmaWarpSpecializedAdapterINS1F_15DefaultEpilogueISI_SJ_SJ_NS1E_6thread17LinearCombinationISI_Li1EffLNS1J_9ScaleType4KindE0ELNS_15FloatRoundStyleE2ESI_EENS1_15EpilogueDefaultEEEEEvvEEEEvNT_6ParamsE,"aw",@nobits
	.sectionflags	@""
	.align	16
	.zero		1024


//--------------------- .nv.shared.reserved.0     --------------------------
	.section	.nv.shared.reserved.0,"aw",@nobits
	.weak		__nv_reservedSMEM_offset_0_alias
	.size		__nv_reservedSMEM_offset_0_alias, 0, 0
	.other		__nv_reservedSMEM_offset_0_alias,@"STO_CUDA_RESERVED_SHARED STV_DEFAULT"
__nv_reservedSMEM_offset_0_alias:
	.zero		0


//--------------------- .nv.global                --------------------------
	.section	.nv.global,"aw",@nobits
.nv.global:
	.type		_ZN40_INTERNAL_2b40b5c6_4_k_cu_b8b1b7bb_298324cute1_E,@object
	.size		_ZN40_INTERNAL_2b40b5c6_4_k_cu_b8b1b7bb_298324cute1_E,(_ZN40_INTERNAL_2b40b5c6_4_k_cu_b8b1b7bb_298324cuda3std3__45__cpo6cbeginE - _ZN40_INTERNAL_2b40b5c6_4_k_cu_b8b1b7bb_298324cute1_E)
_ZN40_INTERNAL_2b40b5c6_4_k_cu_b8b1b7bb_298324cute1_E:
	.zero		1
	.type		_ZN40_INTERNAL_2b40b5c6_4_k_cu_b8b1b7bb_298324cuda3std3__45__cpo6cbeginE,@object
	.size		_ZN40_INTERNAL_2b40b5c6_4_k_cu_b8b1b7bb_298324cuda3std3__45__cpo6cbeginE,(_ZN40_INTERNAL_2b40b5c6_4_k_cu_b8b1b7bb_298324cuda3std3__48in_placeE - _ZN40_INTERNAL_2b40b5c6_4_k_cu_b8b1b7bb_298324cuda3std3__45__cpo6cbeginE)
_ZN40_INTERNAL_2b40b5c6_4_k_cu_b8b1b7bb_298324cuda3std3__45__cpo6cbeginE:
	.zero		1
	.type		_ZN40_INTERNAL_2b40b5c6_4_k_cu_b8b1b7bb_298324cuda3std3__48in_placeE,@object
	.size		_ZN40_INTERNAL_2b40b5c6_4_k_cu_b8b1b7bb_298324cuda3std3__48in_placeE,(_ZN40_INTERNAL_2b40b5c6_4_k_cu_b8b1b7bb_298324cuda3std6ranges3__45__cpo9iter_moveE - _ZN40_INTERNAL_2b40b5c6_4_k_cu_b8b1b7bb_298324cuda3std3__48in_placeE)
_ZN40_INTERNAL_2b40b5c6_4_k_cu_b8b1b7bb_298324cuda3std3__48in_placeE:
	.zero		1
	.type		_ZN40_INTERNAL_2b40b5c6_4_k_cu_b8b1b7bb_298324cuda3std6ranges3__45__cpo9iter_moveE,@object
	.size		_ZN40_INTERNAL_2b40b5c6_4_k_cu_b8b1b7bb_298324cuda3std6ranges3__45__cpo9iter_moveE,(_ZN40_INTERNAL_2b40b5c6_4_k_cu_b8b1b7bb_298324cuda3std3__45__cpo5beginE - _ZN40_INTERNAL_2b40b5c6_4_k_cu_b8b1b7bb_298324cuda3std6ranges3__45__cpo9iter_moveE)
_ZN40_INTERNAL_2b40b5c6_4_k_cu_b8b1b7bb_298324cuda3std6ranges3__45__cpo9iter_moveE:
	.zero		1
	.type		_ZN40_INTERNAL_2b40b5c6_4_k_cu_b8b1b7bb_298324cuda3std3__45__cpo5beginE,@object
	.size		_ZN40_INTERNAL_2b40b5c6_4_k_cu_b8b1b7bb_298324cuda3std3__45__cpo5beginE,(_ZN40_INTERNAL_2b40b5c6_4_k_cu_b8b1b7bb_298324cuda3std3__442_GLOBAL__N__2b40b5c6_4_k_cu_b8b1b7bb_298326ignoreE - _ZN40_INTERNAL_2b40b5c6_4_k_cu_b8b1b7bb_298324cuda3std3__45__cpo5beginE)
_ZN40_INTERNAL_2b40b5c6_4_k_cu_b8b1b7bb_298324cuda3std3__45__cpo5beginE:
	.zero		1
	.type		_ZN40_INTERNAL_2b40b5c6_4_k_cu_b8b1b7bb_298324cuda3std3__442_GLOBAL__N__2b40b5c6_4_k_cu_b8b1b7bb_298326ignoreE,@object
	.size		_ZN40_INTERNAL_2b40b5c6_4_k_cu_b8b1b7bb_298324cuda3std3__442_GLOBAL__N__2b40b5c6_4_k_cu_b8b1b7bb_298326ignoreE,(_ZN40_INTERNAL_2b40b5c6_4_k_cu_b8b1b7bb_298324cute7productE - _ZN40_INTERNAL_2b40b5c6_4_k_cu_b8b1b7bb_298324cuda3std3__442_GLOBAL__N__2b40b5c6_4_k_cu_b8b1b7bb_298326ignoreE)
_ZN40_INTERNAL_2b40b5c6_4_k_cu_b8b1b7bb_298324cuda3std3__442_GLOBAL__N__2b40b5c6_4_k_cu_b8b1b7bb_298326ignoreE:
	.zero		1
	.type		_ZN40_INTERNAL_2b40b5c6_4_k_cu_b8b1b7bb_298324cute7productE,@object
	.size		_ZN40_INTERNAL_2b40b5c6_4_k_cu_b8b1b7bb_298324cute7productE,(_ZN40_INTERNAL_2b40b5c6_4_k_cu_b8b1b7bb_298324cuda3std3__45__cpo3endE - _ZN40_INTERNAL_2b40b5c6_4_k_cu_b8b1b7bb_298324cute7productE)
_ZN40_INTERNAL_2b40b5c6_4_k_cu_b8b1b7bb_298324cute7productE:
	.zero		1
	.type		_ZN40_INTERNAL_2b40b5c6_4_k_cu_b8b1b7bb_298324cuda3std3__45__cpo3endE,@object
	.size		_ZN40_INTERNAL_2b40b5c6_4_k_cu_b8b1b7bb_298324cuda3std3__45__cpo3endE,(_ZN40_INTERNAL_2b40b5c6_4_k_cu_b8b1b7bb_298324cuda3std3__419piecewise_constructE - _ZN40_INTERNAL_2b40b5c6_4_k_cu_b8b1b7bb_298324cuda3std3__45__cpo3endE)
_ZN40_INTERNAL_2b40b5c6_4_k_cu_b8b1b7bb_298324cuda3std3__45__cpo3endE:
	.zero		1
	.type		_ZN40_INTERNAL_2b40b5c6_4_k_cu_b8b1b7bb_298324cuda3std3__419piecewise_constructE,@object
	.size		_ZN40_INTERNAL_2b40b5c6_4_k_cu_b8b1b7bb_298324cuda3std3__419piecewise_constructE,(_ZN40_INTERNAL_2b40b5c6_4_k_cu_b8b1b7bb_298324cuda3std3__45__cpo4cendE - _ZN40_INTERNAL_2b40b5c6_4_k_cu_b8b1b7bb_298324cuda3std3__419piecewise_constructE)
_ZN40_INTERNAL_2b40b5c6_4_k_cu_b8b1b7bb_298324cuda3std3__419piecewise_constructE:
	.zero		1
	.type		_ZN40_INTERNAL_2b40b5c6_4_k_cu_b8b1b7bb_298324cuda3std3__45__cpo4cendE,@object
	.size		_ZN40_INTERNAL_2b40b5c6_4_k_cu_b8b1b7bb_298324cuda3std3__45__cpo4cendE,(_ZN40_INTERNAL_2b40b5c6_4_k_cu_b8b1b7bb_298324cuda3std6ranges3__45__cpo4swapE - _ZN40_INTERNAL_2b40b5c6_4_k_cu_b8b1b7bb_298324cuda3std3__45__cpo4cendE)
_ZN40_INTERNAL_2b40b5c6_4_k_cu_b8b1b7bb_298324cuda3std3__45__cpo4cendE:
	.zero		1
	.type		_ZN40_INTERNAL_2b40b5c6_4_k_cu_b8b1b7bb_298324cuda3std6ranges3__45__cpo4swapE,@object
	.size		_ZN40_INTERNAL_2b40b5c6_4_k_cu_b8b1b7bb_298324cuda3std6ranges3__45__cpo4swapE,(.L_8 - _ZN40_INTERNAL_2b40b5c6_4_k_cu_b8b1b7bb_298324cuda3std6ranges3__45__cpo4swapE)
_ZN40_INTERNAL_2b40b5c6_4_k_cu_b8b1b7bb_298324cuda3std6ranges3__45__cpo4swapE:
	.zero		1
.L_8:


//--------------------- .nv.constant0._ZN7cutlass13device_kernelINS_4gemm6kernel13GemmUniversalIN4cute5tupleIJiiiiEEENS1_10collective13CollectiveMmaINS1_34MainloopSm90TmaGmmaWarpSpecializedILi3ENS5_IJNS4_1CILi1EEESB_SB_EEENS1_35KernelTmaWarpSpecializedCooperativeEEENS5_IJNSA_ILi128EEESF_NSA_ILi32EEEEEENS_10tfloat32_tENS5_IJlSB_lEEESI_SJ_NS4_8TiledMMAINS4_8MMA_AtomIJNS4_4SM904GMMA30MMA_64x128x8_F32TF32TF32_SS_TNILNSN_7ScaleInE1ELSP_1EEEEEENS4_6LayoutINS5_IJNSA_ILi2EEESB_SB_EEENS5_IJSB_NSA_ILi0EEESV_EEEEENS5_IJNS4_10UnderscoreESY_SY_EEEEENS4_13SM90_TMA_LOADENS4_14ComposedLayoutINS4_7SwizzleILi3ELi4ELi3EEENS4_18smem_ptr_flag_bitsILi32EEENSS_INS5_IJNSA_ILi8EEESG_EEENS5_IJSG_SB_EEEEEEEvNS4_8identityES11_S1B_vS1C_EENS_8epilogue10collective6detail29Sm90TmaWarpSpecializedAdapterINS1F_15DefaultEpilogueISI_SJ_SJ_NS1E_6thread17LinearCombinationISI_Li1EffLNS1J_9ScaleType4KindE0ELNS_15FloatRoundStyleE2ESI_EENS1_15EpilogueDefaultEEEEEvvEEEEvNT_6ParamsE --------------------------
	.section	.nv.constant0._ZN7cutlass13device_kernelINS_4gemm6kernel13GemmUniversalIN4cute5tupleIJiiiiEEENS1_10collective13CollectiveMmaINS1_34MainloopSm90TmaGmmaWarpSpecializedILi3ENS5_IJNS4_1CILi1EEESB_SB_EEENS1_35KernelTmaWarpSpecializedCooperativeEEENS5_IJNSA_ILi128EEESF_NSA_ILi32EEEEEENS_10tfloat32_tENS5_IJlSB_lEEESI_SJ_NS4_8TiledMMAINS4_8MMA_AtomIJNS4_4SM904GMMA30MMA_64x128x8_F32TF32TF32_SS_TNILNSN_7ScaleInE1ELSP_1EEEEEENS4_6LayoutINS5_IJNSA_ILi2EEESB_SB_EEENS5_IJSB_NSA_ILi0EEESV_EEEEENS5_IJNS4_10UnderscoreESY_SY_EEEEENS4_13SM90_TMA_LOADENS4_14ComposedLayoutINS4_7SwizzleILi3ELi4ELi3EEENS4_18smem_ptr_flag_bitsILi32EEENSS_INS5_IJNSA_ILi8EEESG_EEENS5_IJSG_SB_EEEEEEEvNS4_8identityES11_S1B_vS1C_EENS_8epilogue10collective6detail29Sm90TmaWarpSpecializedAdapterINS1F_15DefaultEpilogueISI_SJ_SJ_NS1E_6thread17LinearCombinationISI_Li1EffLNS1J_9ScaleType4KindE0ELNS_15FloatRoundStyleE2ESI_EENS1_15EpilogueDefaultEEEEEvvEEEEvNT_6ParamsE,"a",@progbits
	.sectionflags	@""
	.align	4
.nv.constant0._ZN7cutlass13device_kernelINS_4gemm6kernel13GemmUniversalIN4cute5tupleIJiiiiEEENS1_10collective13CollectiveMmaINS1_34MainloopSm90TmaGmmaWarpSpecializedILi3ENS5_IJNS4_1CILi1EEESB_SB_EEENS1_35KernelTmaWarpSpecializedCooperativeEEENS5_IJNSA_ILi128EEESF_NSA_ILi32EEEEEENS_10tfloat32_tENS5_IJlSB_lEEESI_SJ_NS4_8TiledMMAINS4_8MMA_AtomIJNS4_4SM904GMMA30MMA_64x128x8_F32TF32TF32_SS_TNILNSN_7ScaleInE1ELSP_1EEEEEENS4_6LayoutINS5_IJNSA_ILi2EEESB_SB_EEENS5_IJSB_NSA_ILi0EEESV_EEEEENS5_IJNS4_10UnderscoreESY_SY_EEEEENS4_13SM90_TMA_LOADENS4_14ComposedLayoutINS4_7SwizzleILi3ELi4ELi3EEENS4_18smem_ptr_flag_bitsILi32EEENSS_INS5_IJNSA_ILi8EEESG_EEENS5_IJSG_SB_EEEEEEEvNS4_8identityES11_S1B_vS1C_EENS_8epilogue10collective6detail29Sm90TmaWarpSpecializedAdapterINS1F_15DefaultEpilogueISI_SJ_SJ_NS1E_6thread17LinearCombinationISI_Li1EffLNS1J_9ScaleType4KindE0ELNS_15FloatRoundStyleE2ESI_EENS1_15EpilogueDefaultEEEEEvvEEEEvNT_6ParamsE:
	.zero		1664


//--------------------- SYMBOLS --------------------------

	.type		.nv.reservedSmem.offset0,@object
	.size		.nv.reservedSmem.offset0,0x4
	.type		__assertfail,@function
